//
// Generated by NVIDIA NVVM Compiler
//
// Compiler Build ID: CL-36424714
// Cuda compilation tools, release 13.0, V13.0.88
// Based on NVVM 20.0.0
//

.version 9.0
.target sm_100
.address_size 64

	// .globl	_Z20histogramRangeKernelILi32EEvPKcPjjii
.extern .shared .align 16 .b8 sHist[];

.visible .entry _Z20histogramRangeKernelILi32EEvPKcPjjii(
	.param .u64 .ptr .align 1 _Z20histogramRangeKernelILi32EEvPKcPjjii_param_0,
	.param .u64 .ptr .align 1 _Z20histogramRangeKernelILi32EEvPKcPjjii_param_1,
	.param .u32 _Z20histogramRangeKernelILi32EEvPKcPjjii_param_2,
	.param .u32 _Z20histogramRangeKernelILi32EEvPKcPjjii_param_3,
	.param .u32 _Z20histogramRangeKernelILi32EEvPKcPjjii_param_4
)
{
	.reg .pred 	%p<83>;
	.reg .b16 	%rs<33>;
	.reg .b32 	%r<389>;
	.reg .b64 	%rd<79>;

	ld.param.u64 	%rd70, [_Z20histogramRangeKernelILi32EEvPKcPjjii_param_0];
	ld.param.u64 	%rd71, [_Z20histogramRangeKernelILi32EEvPKcPjjii_param_1];
	ld.param.u32 	%r89, [_Z20histogramRangeKernelILi32EEvPKcPjjii_param_2];
	ld.param.u32 	%r90, [_Z20histogramRangeKernelILi32EEvPKcPjjii_param_3];
	ld.param.u32 	%r91, [_Z20histogramRangeKernelILi32EEvPKcPjjii_param_4];
	mov.u32 	%r375, %tid.x;
	mov.u32 	%r2, %ntid.x;
	add.s32 	%r3, %r2, 31;
	shr.u32 	%r4, %r3, 5;
	add.s32 	%r5, %r91, 31;
	and.b32  	%r6, %r5, -32;
	mul.lo.s32 	%r7, %r6, %r4;
	setp.ge.s32 	%p1, %r375, %r7;
	@%p1 bra 	$L__BB0_7;
	add.s32 	%r92, %r375, %r2;
	max.u32 	%r93, %r7, %r92;
	setp.lt.u32 	%p2, %r92, %r7;
	selp.u32 	%r94, 1, 0, %p2;
	add.s32 	%r95, %r92, %r94;
	sub.s32 	%r96, %r93, %r95;
	div.u32 	%r97, %r96, %r2;
	add.s32 	%r8, %r97, %r94;
	and.b32  	%r98, %r8, 3;
	setp.eq.s32 	%p3, %r98, 3;
	mov.u32 	%r373, %r375;
	@%p3 bra 	$L__BB0_4;
	add.s32 	%r100, %r8, 1;
	and.b32  	%r9, %r100, 3;
	mov.b32 	%r372, 0;
	mov.u32 	%r373, %r375;
$L__BB0_3:
	.pragma "nounroll";
	shl.b32 	%r101, %r373, 2;
	mov.u32 	%r102, sHist;
	add.s32 	%r103, %r102, %r101;
	mov.b32 	%r104, 0;
	st.shared.u32 	[%r103], %r104;
	add.s32 	%r373, %r373, %r2;
	add.s32 	%r372, %r372, 1;
	setp.ne.s32 	%p4, %r372, %r9;
	@%p4 bra 	$L__BB0_3;
$L__BB0_4:
	setp.lt.u32 	%p5, %r8, 3;
	@%p5 bra 	$L__BB0_7;
	mov.u32 	%r106, sHist;
	shl.b32 	%r109, %r2, 2;
$L__BB0_6:
	shl.b32 	%r105, %r373, 2;
	add.s32 	%r107, %r106, %r105;
	mov.b32 	%r108, 0;
	st.shared.u32 	[%r107], %r108;
	add.s32 	%r110, %r107, %r109;
	st.shared.u32 	[%r110], %r108;
	add.s32 	%r111, %r110, %r109;
	st.shared.u32 	[%r111], %r108;
	add.s32 	%r112, %r111, %r109;
	st.shared.u32 	[%r112], %r108;
	add.s32 	%r373, %r109, %r373;
	setp.lt.s32 	%p6, %r373, %r7;
	@%p6 bra 	$L__BB0_6;
$L__BB0_7:
	bar.sync 	0;
	mov.u32 	%r113, %nctaid.x;
	mul.wide.u32 	%rd1, %r2, %r113;
	mov.u32 	%r114, %ctaid.x;
	mul.wide.u32 	%rd72, %r114, %r2;
	cvt.u64.u32 	%rd73, %r375;
	add.s64 	%rd78, %rd72, %rd73;
	cvt.u64.u32 	%rd3, %r89;
	setp.ge.u64 	%p7, %rd78, %rd3;
	@%p7 bra 	$L__BB0_106;
	shr.u32 	%r115, %r375, 5;
	mul.lo.s32 	%r17, %r6, %r115;
	shl.b64 	%rd4, %rd1, 5;
	cvta.to.global.u64 	%rd5, %rd70;
	mov.u32 	%r119, sHist;
$L__BB0_9:
	setp.ge.u64 	%p8, %rd78, %rd3;
	@%p8 bra 	$L__BB0_105;
	add.s64 	%rd7, %rd5, %rd78;
	ld.global.nc.u8 	%rs1, [%rd7];
	cvt.u32.u8 	%r116, %rs1;
	sub.s32 	%r18, %r116, %r90;
	setp.ge.u32 	%p9, %r18, %r91;
	@%p9 bra 	$L__BB0_12;
	add.s32 	%r117, %r18, %r17;
	shl.b32 	%r118, %r117, 2;
	add.s32 	%r120, %r119, %r118;
	atom.shared.add.u32 	%r121, [%r120], 1;
$L__BB0_12:
	add.s64 	%rd8, %rd1, %rd78;
	setp.ge.u64 	%p10, %rd8, %rd3;
	@%p10 bra 	$L__BB0_105;
	add.s64 	%rd9, %rd7, %rd1;
	ld.global.nc.u8 	%rs2, [%rd9];
	cvt.u32.u8 	%r122, %rs2;
	sub.s32 	%r19, %r122, %r90;
	setp.ge.u32 	%p11, %r19, %r91;
	@%p11 bra 	$L__BB0_15;
	add.s32 	%r123, %r19, %r17;
	shl.b32 	%r124, %r123, 2;
	add.s32 	%r126, %r119, %r124;
	atom.shared.add.u32 	%r127, [%r126], 1;
$L__BB0_15:
	add.s64 	%rd10, %rd8, %rd1;
	setp.ge.u64 	%p12, %rd10, %rd3;
	@%p12 bra 	$L__BB0_105;
	add.s64 	%rd11, %rd9, %rd1;
	ld.global.nc.u8 	%rs3, [%rd11];
	cvt.u32.u8 	%r128, %rs3;
	sub.s32 	%r20, %r128, %r90;
	setp.ge.u32 	%p13, %r20, %r91;
	@%p13 bra 	$L__BB0_18;
	add.s32 	%r129, %r20, %r17;
	shl.b32 	%r130, %r129, 2;
	add.s32 	%r132, %r119, %r130;
	atom.shared.add.u32 	%r133, [%r132], 1;
$L__BB0_18:
	add.s64 	%rd12, %rd10, %rd1;
	setp.ge.u64 	%p14, %rd12, %rd3;
	@%p14 bra 	$L__BB0_105;
	add.s64 	%rd13, %rd11, %rd1;
	ld.global.nc.u8 	%rs4, [%rd13];
	cvt.u32.u8 	%r134, %rs4;
	sub.s32 	%r21, %r134, %r90;
	setp.ge.u32 	%p15, %r21, %r91;
	@%p15 bra 	$L__BB0_21;
	add.s32 	%r135, %r21, %r17;
	shl.b32 	%r136, %r135, 2;
	add.s32 	%r138, %r119, %r136;
	atom.shared.add.u32 	%r139, [%r138], 1;
$L__BB0_21:
	add.s64 	%rd14, %rd12, %rd1;
	setp.ge.u64 	%p16, %rd14, %rd3;
	@%p16 bra 	$L__BB0_105;
	add.s64 	%rd15, %rd13, %rd1;
	ld.global.nc.u8 	%rs5, [%rd15];
	cvt.u32.u8 	%r140, %rs5;
	sub.s32 	%r22, %r140, %r90;
	setp.ge.u32 	%p17, %r22, %r91;
	@%p17 bra 	$L__BB0_24;
	add.s32 	%r141, %r22, %r17;
	shl.b32 	%r142, %r141, 2;
	add.s32 	%r144, %r119, %r142;
	atom.shared.add.u32 	%r145, [%r144], 1;
$L__BB0_24:
	add.s64 	%rd16, %rd14, %rd1;
	setp.ge.u64 	%p18, %rd16, %rd3;
	@%p18 bra 	$L__BB0_105;
	add.s64 	%rd17, %rd15, %rd1;
	ld.global.nc.u8 	%rs6, [%rd17];
	cvt.u32.u8 	%r146, %rs6;
	sub.s32 	%r23, %r146, %r90;
	setp.ge.u32 	%p19, %r23, %r91;
	@%p19 bra 	$L__BB0_27;
	add.s32 	%r147, %r23, %r17;
	shl.b32 	%r148, %r147, 2;
	add.s32 	%r150, %r119, %r148;
	atom.shared.add.u32 	%r151, [%r150], 1;
$L__BB0_27:
	add.s64 	%rd18, %rd16, %rd1;
	setp.ge.u64 	%p20, %rd18, %rd3;
	@%p20 bra 	$L__BB0_105;
	add.s64 	%rd19, %rd17, %rd1;
	ld.global.nc.u8 	%rs7, [%rd19];
	cvt.u32.u8 	%r152, %rs7;
	sub.s32 	%r24, %r152, %r90;
	setp.ge.u32 	%p21, %r24, %r91;
	@%p21 bra 	$L__BB0_30;
	add.s32 	%r153, %r24, %r17;
	shl.b32 	%r154, %r153, 2;
	add.s32 	%r156, %r119, %r154;
	atom.shared.add.u32 	%r157, [%r156], 1;
$L__BB0_30:
	add.s64 	%rd20, %rd18, %rd1;
	setp.ge.u64 	%p22, %rd20, %rd3;
	@%p22 bra 	$L__BB0_105;
	add.s64 	%rd21, %rd19, %rd1;
	ld.global.nc.u8 	%rs8, [%rd21];
	cvt.u32.u8 	%r158, %rs8;
	sub.s32 	%r25, %r158, %r90;
	setp.ge.u32 	%p23, %r25, %r91;
	@%p23 bra 	$L__BB0_33;
	add.s32 	%r159, %r25, %r17;
	shl.b32 	%r160, %r159, 2;
	add.s32 	%r162, %r119, %r160;
	atom.shared.add.u32 	%r163, [%r162], 1;
$L__BB0_33:
	add.s64 	%rd22, %rd20, %rd1;
	setp.ge.u64 	%p24, %rd22, %rd3;
	@%p24 bra 	$L__BB0_105;
	add.s64 	%rd23, %rd21, %rd1;
	ld.global.nc.u8 	%rs9, [%rd23];
	cvt.u32.u8 	%r164, %rs9;
	sub.s32 	%r26, %r164, %r90;
	setp.ge.u32 	%p25, %r26, %r91;
	@%p25 bra 	$L__BB0_36;
	add.s32 	%r165, %r26, %r17;
	shl.b32 	%r166, %r165, 2;
	add.s32 	%r168, %r119, %r166;
	atom.shared.add.u32 	%r169, [%r168], 1;
$L__BB0_36:
	add.s64 	%rd24, %rd22, %rd1;
	setp.ge.u64 	%p26, %rd24, %rd3;
	@%p26 bra 	$L__BB0_105;
	add.s64 	%rd25, %rd23, %rd1;
	ld.global.nc.u8 	%rs10, [%rd25];
	cvt.u32.u8 	%r170, %rs10;
	sub.s32 	%r27, %r170, %r90;
	setp.ge.u32 	%p27, %r27, %r91;
	@%p27 bra 	$L__BB0_39;
	add.s32 	%r171, %r27, %r17;
	shl.b32 	%r172, %r171, 2;
	add.s32 	%r174, %r119, %r172;
	atom.shared.add.u32 	%r175, [%r174], 1;
$L__BB0_39:
	add.s64 	%rd26, %rd24, %rd1;
	setp.ge.u64 	%p28, %rd26, %rd3;
	@%p28 bra 	$L__BB0_105;
	add.s64 	%rd27, %rd25, %rd1;
	ld.global.nc.u8 	%rs11, [%rd27];
	cvt.u32.u8 	%r176, %rs11;
	sub.s32 	%r28, %r176, %r90;
	setp.ge.u32 	%p29, %r28, %r91;
	@%p29 bra 	$L__BB0_42;
	add.s32 	%r177, %r28, %r17;
	shl.b32 	%r178, %r177, 2;
	add.s32 	%r180, %r119, %r178;
	atom.shared.add.u32 	%r181, [%r180], 1;
$L__BB0_42:
	add.s64 	%rd28, %rd26, %rd1;
	setp.ge.u64 	%p30, %rd28, %rd3;
	@%p30 bra 	$L__BB0_105;
	add.s64 	%rd29, %rd27, %rd1;
	ld.global.nc.u8 	%rs12, [%rd29];
	cvt.u32.u8 	%r182, %rs12;
	sub.s32 	%r29, %r182, %r90;
	setp.ge.u32 	%p31, %r29, %r91;
	@%p31 bra 	$L__BB0_45;
	add.s32 	%r183, %r29, %r17;
	shl.b32 	%r184, %r183, 2;
	add.s32 	%r186, %r119, %r184;
	atom.shared.add.u32 	%r187, [%r186], 1;
$L__BB0_45:
	add.s64 	%rd30, %rd28, %rd1;
	setp.ge.u64 	%p32, %rd30, %rd3;
	@%p32 bra 	$L__BB0_105;
	add.s64 	%rd31, %rd29, %rd1;
	ld.global.nc.u8 	%rs13, [%rd31];
	cvt.u32.u8 	%r188, %rs13;
	sub.s32 	%r30, %r188, %r90;
	setp.ge.u32 	%p33, %r30, %r91;
	@%p33 bra 	$L__BB0_48;
	add.s32 	%r189, %r30, %r17;
	shl.b32 	%r190, %r189, 2;
	add.s32 	%r192, %r119, %r190;
	atom.shared.add.u32 	%r193, [%r192], 1;
$L__BB0_48:
	add.s64 	%rd32, %rd30, %rd1;
	setp.ge.u64 	%p34, %rd32, %rd3;
	@%p34 bra 	$L__BB0_105;
	add.s64 	%rd33, %rd31, %rd1;
	ld.global.nc.u8 	%rs14, [%rd33];
	cvt.u32.u8 	%r194, %rs14;
	sub.s32 	%r31, %r194, %r90;
	setp.ge.u32 	%p35, %r31, %r91;
	@%p35 bra 	$L__BB0_51;
	add.s32 	%r195, %r31, %r17;
	shl.b32 	%r196, %r195, 2;
	add.s32 	%r198, %r119, %r196;
	atom.shared.add.u32 	%r199, [%r198], 1;
$L__BB0_51:
	add.s64 	%rd34, %rd32, %rd1;
	setp.ge.u64 	%p36, %rd34, %rd3;
	@%p36 bra 	$L__BB0_105;
	add.s64 	%rd35, %rd33, %rd1;
	ld.global.nc.u8 	%rs15, [%rd35];
	cvt.u32.u8 	%r200, %rs15;
	sub.s32 	%r32, %r200, %r90;
	setp.ge.u32 	%p37, %r32, %r91;
	@%p37 bra 	$L__BB0_54;
	add.s32 	%r201, %r32, %r17;
	shl.b32 	%r202, %r201, 2;
	add.s32 	%r204, %r119, %r202;
	atom.shared.add.u32 	%r205, [%r204], 1;
$L__BB0_54:
	add.s64 	%rd36, %rd34, %rd1;
	setp.ge.u64 	%p38, %rd36, %rd3;
	@%p38 bra 	$L__BB0_105;
	add.s64 	%rd37, %rd35, %rd1;
	ld.global.nc.u8 	%rs16, [%rd37];
	cvt.u32.u8 	%r206, %rs16;
	sub.s32 	%r33, %r206, %r90;
	setp.ge.u32 	%p39, %r33, %r91;
	@%p39 bra 	$L__BB0_57;
	add.s32 	%r207, %r33, %r17;
	shl.b32 	%r208, %r207, 2;
	add.s32 	%r210, %r119, %r208;
	atom.shared.add.u32 	%r211, [%r210], 1;
$L__BB0_57:
	add.s64 	%rd38, %rd36, %rd1;
	setp.ge.u64 	%p40, %rd38, %rd3;
	@%p40 bra 	$L__BB0_105;
	add.s64 	%rd39, %rd37, %rd1;
	ld.global.nc.u8 	%rs17, [%rd39];
	cvt.u32.u8 	%r212, %rs17;
	sub.s32 	%r34, %r212, %r90;
	setp.ge.u32 	%p41, %r34, %r91;
	@%p41 bra 	$L__BB0_60;
	add.s32 	%r213, %r34, %r17;
	shl.b32 	%r214, %r213, 2;
	add.s32 	%r216, %r119, %r214;
	atom.shared.add.u32 	%r217, [%r216], 1;
$L__BB0_60:
	add.s64 	%rd40, %rd38, %rd1;
	setp.ge.u64 	%p42, %rd40, %rd3;
	@%p42 bra 	$L__BB0_105;
	add.s64 	%rd41, %rd39, %rd1;
	ld.global.nc.u8 	%rs18, [%rd41];
	cvt.u32.u8 	%r218, %rs18;
	sub.s32 	%r35, %r218, %r90;
	setp.ge.u32 	%p43, %r35, %r91;
	@%p43 bra 	$L__BB0_63;
	add.s32 	%r219, %r35, %r17;
	shl.b32 	%r220, %r219, 2;
	add.s32 	%r222, %r119, %r220;
	atom.shared.add.u32 	%r223, [%r222], 1;
$L__BB0_63:
	add.s64 	%rd42, %rd40, %rd1;
	setp.ge.u64 	%p44, %rd42, %rd3;
	@%p44 bra 	$L__BB0_105;
	add.s64 	%rd43, %rd41, %rd1;
	ld.global.nc.u8 	%rs19, [%rd43];
	cvt.u32.u8 	%r224, %rs19;
	sub.s32 	%r36, %r224, %r90;
	setp.ge.u32 	%p45, %r36, %r91;
	@%p45 bra 	$L__BB0_66;
	add.s32 	%r225, %r36, %r17;
	shl.b32 	%r226, %r225, 2;
	add.s32 	%r228, %r119, %r226;
	atom.shared.add.u32 	%r229, [%r228], 1;
$L__BB0_66:
	add.s64 	%rd44, %rd42, %rd1;
	setp.ge.u64 	%p46, %rd44, %rd3;
	@%p46 bra 	$L__BB0_105;
	add.s64 	%rd45, %rd43, %rd1;
	ld.global.nc.u8 	%rs20, [%rd45];
	cvt.u32.u8 	%r230, %rs20;
	sub.s32 	%r37, %r230, %r90;
	setp.ge.u32 	%p47, %r37, %r91;
	@%p47 bra 	$L__BB0_69;
	add.s32 	%r231, %r37, %r17;
	shl.b32 	%r232, %r231, 2;
	add.s32 	%r234, %r119, %r232;
	atom.shared.add.u32 	%r235, [%r234], 1;
$L__BB0_69:
	add.s64 	%rd46, %rd44, %rd1;
	setp.ge.u64 	%p48, %rd46, %rd3;
	@%p48 bra 	$L__BB0_105;
	add.s64 	%rd47, %rd45, %rd1;
	ld.global.nc.u8 	%rs21, [%rd47];
	cvt.u32.u8 	%r236, %rs21;
	sub.s32 	%r38, %r236, %r90;
	setp.ge.u32 	%p49, %r38, %r91;
	@%p49 bra 	$L__BB0_72;
	add.s32 	%r237, %r38, %r17;
	shl.b32 	%r238, %r237, 2;
	add.s32 	%r240, %r119, %r238;
	atom.shared.add.u32 	%r241, [%r240], 1;
$L__BB0_72:
	add.s64 	%rd48, %rd46, %rd1;
	setp.ge.u64 	%p50, %rd48, %rd3;
	@%p50 bra 	$L__BB0_105;
	add.s64 	%rd49, %rd47, %rd1;
	ld.global.nc.u8 	%rs22, [%rd49];
	cvt.u32.u8 	%r242, %rs22;
	sub.s32 	%r39, %r242, %r90;
	setp.ge.u32 	%p51, %r39, %r91;
	@%p51 bra 	$L__BB0_75;
	add.s32 	%r243, %r39, %r17;
	shl.b32 	%r244, %r243, 2;
	add.s32 	%r246, %r119, %r244;
	atom.shared.add.u32 	%r247, [%r246], 1;
$L__BB0_75:
	add.s64 	%rd50, %rd48, %rd1;
	setp.ge.u64 	%p52, %rd50, %rd3;
	@%p52 bra 	$L__BB0_105;
	add.s64 	%rd51, %rd49, %rd1;
	ld.global.nc.u8 	%rs23, [%rd51];
	cvt.u32.u8 	%r248, %rs23;
	sub.s32 	%r40, %r248, %r90;
	setp.ge.u32 	%p53, %r40, %r91;
	@%p53 bra 	$L__BB0_78;
	add.s32 	%r249, %r40, %r17;
	shl.b32 	%r250, %r249, 2;
	add.s32 	%r252, %r119, %r250;
	atom.shared.add.u32 	%r253, [%r252], 1;
$L__BB0_78:
	add.s64 	%rd52, %rd50, %rd1;
	setp.ge.u64 	%p54, %rd52, %rd3;
	@%p54 bra 	$L__BB0_105;
	add.s64 	%rd53, %rd51, %rd1;
	ld.global.nc.u8 	%rs24, [%rd53];
	cvt.u32.u8 	%r254, %rs24;
	sub.s32 	%r41, %r254, %r90;
	setp.ge.u32 	%p55, %r41, %r91;
	@%p55 bra 	$L__BB0_81;
	add.s32 	%r255, %r41, %r17;
	shl.b32 	%r256, %r255, 2;
	add.s32 	%r258, %r119, %r256;
	atom.shared.add.u32 	%r259, [%r258], 1;
$L__BB0_81:
	add.s64 	%rd54, %rd52, %rd1;
	setp.ge.u64 	%p56, %rd54, %rd3;
	@%p56 bra 	$L__BB0_105;
	add.s64 	%rd55, %rd53, %rd1;
	ld.global.nc.u8 	%rs25, [%rd55];
	cvt.u32.u8 	%r260, %rs25;
	sub.s32 	%r42, %r260, %r90;
	setp.ge.u32 	%p57, %r42, %r91;
	@%p57 bra 	$L__BB0_84;
	add.s32 	%r261, %r42, %r17;
	shl.b32 	%r262, %r261, 2;
	add.s32 	%r264, %r119, %r262;
	atom.shared.add.u32 	%r265, [%r264], 1;
$L__BB0_84:
	add.s64 	%rd56, %rd54, %rd1;
	setp.ge.u64 	%p58, %rd56, %rd3;
	@%p58 bra 	$L__BB0_105;
	add.s64 	%rd57, %rd55, %rd1;
	ld.global.nc.u8 	%rs26, [%rd57];
	cvt.u32.u8 	%r266, %rs26;
	sub.s32 	%r43, %r266, %r90;
	setp.ge.u32 	%p59, %r43, %r91;
	@%p59 bra 	$L__BB0_87;
	add.s32 	%r267, %r43, %r17;
	shl.b32 	%r268, %r267, 2;
	add.s32 	%r270, %r119, %r268;
	atom.shared.add.u32 	%r271, [%r270], 1;
$L__BB0_87:
	add.s64 	%rd58, %rd56, %rd1;
	setp.ge.u64 	%p60, %rd58, %rd3;
	@%p60 bra 	$L__BB0_105;
	add.s64 	%rd59, %rd57, %rd1;
	ld.global.nc.u8 	%rs27, [%rd59];
	cvt.u32.u8 	%r272, %rs27;
	sub.s32 	%r44, %r272, %r90;
	setp.ge.u32 	%p61, %r44, %r91;
	@%p61 bra 	$L__BB0_90;
	add.s32 	%r273, %r44, %r17;
	shl.b32 	%r274, %r273, 2;
	add.s32 	%r276, %r119, %r274;
	atom.shared.add.u32 	%r277, [%r276], 1;
$L__BB0_90:
	add.s64 	%rd60, %rd58, %rd1;
	setp.ge.u64 	%p62, %rd60, %rd3;
	@%p62 bra 	$L__BB0_105;
	add.s64 	%rd61, %rd59, %rd1;
	ld.global.nc.u8 	%rs28, [%rd61];
	cvt.u32.u8 	%r278, %rs28;
	sub.s32 	%r45, %r278, %r90;
	setp.ge.u32 	%p63, %r45, %r91;
	@%p63 bra 	$L__BB0_93;
	add.s32 	%r279, %r45, %r17;
	shl.b32 	%r280, %r279, 2;
	add.s32 	%r282, %r119, %r280;
	atom.shared.add.u32 	%r283, [%r282], 1;
$L__BB0_93:
	add.s64 	%rd62, %rd60, %rd1;
	setp.ge.u64 	%p64, %rd62, %rd3;
	@%p64 bra 	$L__BB0_105;
	add.s64 	%rd63, %rd61, %rd1;
	ld.global.nc.u8 	%rs29, [%rd63];
	cvt.u32.u8 	%r284, %rs29;
	sub.s32 	%r46, %r284, %r90;
	setp.ge.u32 	%p65, %r46, %r91;
	@%p65 bra 	$L__BB0_96;
	add.s32 	%r285, %r46, %r17;
	shl.b32 	%r286, %r285, 2;
	add.s32 	%r288, %r119, %r286;
	atom.shared.add.u32 	%r289, [%r288], 1;
$L__BB0_96:
	add.s64 	%rd64, %rd62, %rd1;
	setp.ge.u64 	%p66, %rd64, %rd3;
	@%p66 bra 	$L__BB0_105;
	add.s64 	%rd65, %rd63, %rd1;
	ld.global.nc.u8 	%rs30, [%rd65];
	cvt.u32.u8 	%r290, %rs30;
	sub.s32 	%r47, %r290, %r90;
	setp.ge.u32 	%p67, %r47, %r91;
	@%p67 bra 	$L__BB0_99;
	add.s32 	%r291, %r47, %r17;
	shl.b32 	%r292, %r291, 2;
	add.s32 	%r294, %r119, %r292;
	atom.shared.add.u32 	%r295, [%r294], 1;
$L__BB0_99:
	add.s64 	%rd66, %rd64, %rd1;
	setp.ge.u64 	%p68, %rd66, %rd3;
	@%p68 bra 	$L__BB0_105;
	add.s64 	%rd67, %rd65, %rd1;
	ld.global.nc.u8 	%rs31, [%rd67];
	cvt.u32.u8 	%r296, %rs31;
	sub.s32 	%r48, %r296, %r90;
	setp.ge.u32 	%p69, %r48, %r91;
	@%p69 bra 	$L__BB0_102;
	add.s32 	%r297, %r48, %r17;
	shl.b32 	%r298, %r297, 2;
	add.s32 	%r300, %r119, %r298;
	atom.shared.add.u32 	%r301, [%r300], 1;
$L__BB0_102:
	add.s64 	%rd74, %rd66, %rd1;
	setp.ge.u64 	%p70, %rd74, %rd3;
	@%p70 bra 	$L__BB0_105;
	add.s64 	%rd75, %rd67, %rd1;
	ld.global.nc.u8 	%rs32, [%rd75];
	cvt.u32.u8 	%r302, %rs32;
	sub.s32 	%r49, %r302, %r90;
	setp.ge.u32 	%p71, %r49, %r91;
	@%p71 bra 	$L__BB0_105;
	add.s32 	%r303, %r49, %r17;
	shl.b32 	%r304, %r303, 2;
	add.s32 	%r306, %r119, %r304;
	atom.shared.add.u32 	%r307, [%r306], 1;
$L__BB0_105:
	add.s64 	%rd78, %rd78, %rd4;
	setp.lt.u64 	%p72, %rd78, %rd3;
	@%p72 bra 	$L__BB0_9;
$L__BB0_106:
	bar.sync 	0;
	setp.ge.s32 	%p73, %r375, %r91;
	@%p73 bra 	$L__BB0_122;
	add.s32 	%r50, %r4, -1;
	and.b32  	%r308, %r4, 7;
	add.s32 	%r51, %r308, -1;
	and.b32  	%r52, %r4, 120;
	and.b32  	%r53, %r3, 224;
	and.b32  	%r54, %r3, 96;
	and.b32  	%r55, %r3, 32;
	and.b32  	%r310, %r4, 134217720;
	neg.s32 	%r56, %r310;
	shr.u32 	%r311, %r5, 5;
	shl.b32 	%r57, %r311, 7;
	shl.b32 	%r58, %r311, 10;
	shl.b32 	%r59, %r311, 8;
	mul.lo.s32 	%r60, %r311, 384;
	shl.b32 	%r61, %r311, 9;
	mul.lo.s32 	%r62, %r311, 640;
	mul.lo.s32 	%r63, %r311, 768;
	mul.lo.s32 	%r64, %r311, 896;
	cvta.to.global.u64 	%rd69, %rd71;
$L__BB0_108:
	setp.lt.u32 	%p74, %r50, 7;
	mov.b32 	%r383, 0;
	mov.u32 	%r388, %r383;
	@%p74 bra 	$L__BB0_111;
	shl.b32 	%r315, %r375, 2;
	mov.u32 	%r316, sHist;
	add.s32 	%r376, %r316, %r315;
	mov.b32 	%r388, 0;
	mov.u32 	%r377, %r56;
$L__BB0_110:
	.pragma "nounroll";
	ld.shared.u32 	%r317, [%r376];
	add.s32 	%r318, %r317, %r388;
	add.s32 	%r319, %r376, %r57;
	ld.shared.u32 	%r320, [%r319];
	add.s32 	%r321, %r320, %r318;
	add.s32 	%r322, %r376, %r59;
	ld.shared.u32 	%r323, [%r322];
	add.s32 	%r324, %r323, %r321;
	add.s32 	%r325, %r376, %r60;
	ld.shared.u32 	%r326, [%r325];
	add.s32 	%r327, %r326, %r324;
	add.s32 	%r328, %r376, %r61;
	ld.shared.u32 	%r329, [%r328];
	add.s32 	%r330, %r329, %r327;
	add.s32 	%r331, %r376, %r62;
	ld.shared.u32 	%r332, [%r331];
	add.s32 	%r333, %r332, %r330;
	add.s32 	%r334, %r376, %r63;
	ld.shared.u32 	%r335, [%r334];
	add.s32 	%r336, %r335, %r333;
	add.s32 	%r337, %r376, %r64;
	ld.shared.u32 	%r338, [%r337];
	add.s32 	%r388, %r338, %r336;
	add.s32 	%r377, %r377, 8;
	add.s32 	%r376, %r376, %r58;
	setp.ne.s32 	%p75, %r377, 0;
	mov.u32 	%r383, %r52;
	@%p75 bra 	$L__BB0_110;
$L__BB0_111:
	setp.eq.s32 	%p76, %r53, 0;
	@%p76 bra 	$L__BB0_119;
	setp.lt.u32 	%p77, %r51, 3;
	@%p77 bra 	$L__BB0_114;
	mad.lo.s32 	%r340, %r383, %r6, %r375;
	shl.b32 	%r341, %r340, 2;
	mov.u32 	%r342, sHist;
	add.s32 	%r343, %r342, %r341;
	ld.shared.u32 	%r344, [%r343];
	add.s32 	%r345, %r344, %r388;
	shl.b32 	%r346, %r6, 2;
	add.s32 	%r347, %r343, %r346;
	ld.shared.u32 	%r348, [%r347];
	add.s32 	%r349, %r348, %r345;
	add.s32 	%r350, %r347, %r346;
	ld.shared.u32 	%r351, [%r350];
	add.s32 	%r352, %r351, %r349;
	add.s32 	%r353, %r350, %r346;
	ld.shared.u32 	%r354, [%r353];
	add.s32 	%r388, %r354, %r352;
	add.s32 	%r383, %r383, 4;
$L__BB0_114:
	setp.eq.s32 	%p78, %r54, 0;
	@%p78 bra 	$L__BB0_119;
	setp.eq.s32 	%p79, %r54, 32;
	@%p79 bra 	$L__BB0_117;
	mad.lo.s32 	%r356, %r383, %r6, %r375;
	shl.b32 	%r357, %r356, 2;
	mov.u32 	%r358, sHist;
	add.s32 	%r359, %r358, %r357;
	ld.shared.u32 	%r360, [%r359];
	add.s32 	%r361, %r360, %r388;
	shl.b32 	%r362, %r6, 2;
	add.s32 	%r363, %r359, %r362;
	ld.shared.u32 	%r364, [%r363];
	add.s32 	%r388, %r364, %r361;
	add.s32 	%r383, %r383, 2;
$L__BB0_117:
	setp.eq.s32 	%p80, %r55, 0;
	@%p80 bra 	$L__BB0_119;
	mad.lo.s32 	%r365, %r383, %r6, %r375;
	shl.b32 	%r366, %r365, 2;
	mov.u32 	%r367, sHist;
	add.s32 	%r368, %r367, %r366;
	ld.shared.u32 	%r369, [%r368];
	add.s32 	%r388, %r369, %r388;
$L__BB0_119:
	setp.eq.s32 	%p81, %r388, 0;
	@%p81 bra 	$L__BB0_121;
	mul.wide.u32 	%rd76, %r375, 4;
	add.s64 	%rd77, %rd69, %rd76;
	atom.global.add.u32 	%r370, [%rd77], %r388;
$L__BB0_121:
	add.s32 	%r375, %r375, %r2;
	setp.lt.s32 	%p82, %r375, %r91;
	@%p82 bra 	$L__BB0_108;
$L__BB0_122:
	ret;

}


// ===== COMPILED SASS (sm_100) =====

	.target	sm_100

	.elftype	@"ET_EXEC"


//--------------------- .note.nv.tkinfo           --------------------------
	.section	.note.nv.tkinfo,"",@"SHT_NOTE"
	.sectionflags	@"SHF_NOTE_NV_TKINFO"
	.tkinfo
        /*0018*/ 	.word	0x00000002
        /*0030*/ 	.string	""
        /*0030*/ 	.string	"ptxas"
        /*0030*/ 	.string	"Cuda compilation tools, release 13.0, V13.0.88"
        /*0030*/ 	.string	"Build cuda_13.0.r13.0/compiler.36424714_0"
        /*0030*/ 	.string	"-arch sm_100 -m 64 "



//--------------------- .note.nv.cuinfo           --------------------------
	.section	.note.nv.cuinfo,"",@"SHT_NOTE"
	.sectionflags	@"SHF_NOTE_NV_CUINFO"
        /*0018*/ 	.short	0x0002
        /*001a*/ 	.short	0x0064
        /*001c*/ 	.short	0x0082
	.zero		2


//--------------------- .nv.info                  --------------------------
	.section	.nv.info,"",@"SHT_CUDA_INFO"
	.align	4


	//----- nvinfo : EIATTR_REGCOUNT
	.align		4
        /*0000*/ 	.byte	0x04, 0x2f
        /*0002*/ 	.short	(.L_1 - .L_0)
	.align		4
.L_0:
        /*0004*/ 	.word	index@(_Z20histogramRangeKernelILi32EEvPKcPjjii)
        /*0008*/ 	.word	0x0000001a


	//----- nvinfo : EIATTR_FRAME_SIZE
	.align		4
.L_1:
        /*000c*/ 	.byte	0x04, 0x11
        /*000e*/ 	.short	(.L_3 - .L_2)
	.align		4
.L_2:
        /*0010*/ 	.word	index@(_Z20histogramRangeKernelILi32EEvPKcPjjii)
        /*0014*/ 	.word	0x00000000


	//----- nvinfo : EIATTR_MIN_STACK_SIZE
	.align		4
.L_3:
        /*0018*/ 	.byte	0x04, 0x12
        /*001a*/ 	.short	(.L_5 - .L_4)
	.align		4
.L_4:
        /*001c*/ 	.word	index@(_Z20histogramRangeKernelILi32EEvPKcPjjii)
        /*0020*/ 	.word	0x00000000
.L_5:


//--------------------- .nv.compat                --------------------------
	.section	.nv.compat,"",@"SHT_CUDA_COMPAT_INFO"
	.align	4
        /*0000*/ 	.byte	0x02, 0x09, 0x00, 0x00, 0x02, 0x02, 0x01, 0x00, 0x02, 0x05, 0x05, 0x00, 0x03, 0x07, 0x01, 0x01
        /*0010*/ 	.byte	0x02, 0x03, 0x00, 0x00, 0x02, 0x06, 0x01, 0x00, 0x04, 0x0b, 0x08, 0x00, 0x09, 0x00, 0x00, 0x00
        /*0020*/ 	.byte	0x00, 0x00, 0x00, 0x00


//--------------------- .nv.info._Z20histogramRangeKernelILi32EEvPKcPjjii --------------------------
	.section	.nv.info._Z20histogramRangeKernelILi32EEvPKcPjjii,"",@"SHT_CUDA_INFO"
	.sectionflags	@""
	.align	4


	//----- nvinfo : EIATTR_CUDA_API_VERSION
	.align		4
        /*0000*/ 	.byte	0x04, 0x37
        /*0002*/ 	.short	(.L_7 - .L_6)
.L_6:
        /*0004*/ 	.word	0x00000082


	//----- nvinfo : EIATTR_KPARAM_INFO
	.align		4
.L_7:
        /*0008*/ 	.byte	0x04, 0x17
        /*000a*/ 	.short	(.L_9 - .L_8)
.L_8:
        /*000c*/ 	.word	0x00000000
        /*0010*/ 	.short	0x0004
        /*0012*/ 	.short	0x0018
        /*0014*/ 	.byte	0x00, 0xf0, 0x11, 0x00


	//----- nvinfo : EIATTR_KPARAM_INFO
	.align		4
.L_9:
        /*0018*/ 	.byte	0x04, 0x17
        /*001a*/ 	.short	(.L_11 - .L_10)
.L_10:
        /*001c*/ 	.word	0x00000000
        /*0020*/ 	.short	0x0003
        /*0022*/ 	.short	0x0014
        /*0024*/ 	.byte	0x00, 0xf0, 0x11, 0x00


	//----- nvinfo : EIATTR_KPARAM_INFO
	.align		4
.L_11:
        /*0028*/ 	.byte	0x04, 0x17
        /*002a*/ 	.short	(.L_13 - .L_12)
.L_12:
        /*002c*/ 	.word	0x00000000
        /*0030*/ 	.short	0x0002
        /*0032*/ 	.short	0x0010
        /*0034*/ 	.byte	0x00, 0xf0, 0x11, 0x00


	//----- nvinfo : EIATTR_KPARAM_INFO
	.align		4
.L_13:
        /*0038*/ 	.byte	0x04, 0x17
        /*003a*/ 	.short	(.L_15 - .L_14)
.L_14:
        /*003c*/ 	.word	0x00000000
        /*0040*/ 	.short	0x0001
        /*0042*/ 	.short	0x0008
        /*0044*/ 	.byte	0x00, 0xf5, 0x21, 0x00


	//----- nvinfo : EIATTR_KPARAM_INFO
	.align		4
.L_15:
        /*0048*/ 	.byte	0x04, 0x17
        /*004a*/ 	.short	(.L_17 - .L_16)
.L_16:
        /*004c*/ 	.word	0x00000000
        /*0050*/ 	.short	0x0000
        /*0052*/ 	.short	0x0000
        /*0054*/ 	.byte	0x00, 0xf5, 0x21, 0x00


	//----- nvinfo : EIATTR_SPARSE_MMA_MASK
	.align		4
.L_17:
        /*0058*/ 	.byte	0x03, 0x50
        /*005a*/ 	.short	0x0000


	//----- nvinfo : EIATTR_MAXREG_COUNT
	.align		4
        /*005c*/ 	.byte	0x03, 0x1b
        /*005e*/ 	.short	0x00ff


	//----- nvinfo : EIATTR_NUM_BARRIERS
	.align		4
        /*0060*/ 	.byte	0x02, 0x4c
        /*0062*/ 	.byte	0x01
	.zero		1


	//----- nvinfo : EIATTR_MERCURY_ISA_VERSION
	.align		4
        /*0064*/ 	.byte	0x03, 0x5f
        /*0066*/ 	.short	0x0101


	//----- nvinfo : EIATTR_VRC_CTA_INIT_COUNT
	.align		4
        /*0068*/ 	.byte	0x02, 0x4a
	.zero		1
	.zero		1


	//----- nvinfo : EIATTR_EXIT_INSTR_OFFSETS
	.align		4
        /*006c*/ 	.byte	0x04, 0x1c
        /*006e*/ 	.short	(.L_19 - .L_18)


	//   ....[0]....
.L_18:
        /*0070*/ 	.word	0x00002650


	//   ....[1]....
        /*0074*/ 	.word	0x00002c40


	//----- nvinfo : EIATTR_CRS_STACK_SIZE
	.align		4
.L_19:
        /*0078*/ 	.byte	0x04, 0x1e
        /*007a*/ 	.short	(.L_21 - .L_20)
.L_20:
        /*007c*/ 	.word	0x00000000


	//----- nvinfo : EIATTR_CBANK_PARAM_SIZE
	.align		4
.L_21:
        /*0080*/ 	.byte	0x03, 0x19
        /*0082*/ 	.short	0x001c


	//----- nvinfo : EIATTR_PARAM_CBANK
	.align		4
        /*0084*/ 	.byte	0x04, 0x0a
        /*0086*/ 	.short	(.L_23 - .L_22)
	.align		4
.L_22:
        /*0088*/ 	.word	index@(.nv.constant0._Z20histogramRangeKernelILi32EEvPKcPjjii)
        /*008c*/ 	.short	0x0380
        /*008e*/ 	.short	0x001c


	//----- nvinfo : EIATTR_SW_WAR
	.align		4
.L_23:
        /*0090*/ 	.byte	0x04, 0x36
        /*0092*/ 	.short	(.L_25 - .L_24)
.L_24:
        /*0094*/ 	.word	0x00000008
.L_25:


//--------------------- .nv.callgraph             --------------------------
	.section	.nv.callgraph,"",@"SHT_CUDA_CALLGRAPH"
	.align	4
	.sectionentsize	8
	.align		4
        /*0000*/ 	.word	0x00000000
	.align		4
        /*0004*/ 	.word	0xffffffff
	.align		4
        /*0008*/ 	.word	0x00000000
	.align		4
        /*000c*/ 	.word	0xfffffffe
	.align		4
        /*0010*/ 	.word	0x00000000
	.align		4
        /*0014*/ 	.word	0xfffffffd
	.align		4
        /*0018*/ 	.word	0x00000000
	.align		4
        /*001c*/ 	.word	0xfffffffc


//--------------------- .text._Z20histogramRangeKernelILi32EEvPKcPjjii --------------------------
	.section	.text._Z20histogramRangeKernelILi32EEvPKcPjjii,"ax",@progbits
	.align	128
        .global         _Z20histogramRangeKernelILi32EEvPKcPjjii
        .type           _Z20histogramRangeKernelILi32EEvPKcPjjii,@function
        .size           _Z20histogramRangeKernelILi32EEvPKcPjjii,(.L_x_82 - _Z20histogramRangeKernelILi32EEvPKcPjjii)
        .other          _Z20histogramRangeKernelILi32EEvPKcPjjii,@"STO_CUDA_ENTRY STV_DEFAULT"
_Z20histogramRangeKernelILi32EEvPKcPjjii:
.text._Z20histogramRangeKernelILi32EEvPKcPjjii:
[----:B------:R-:W-:Y:S08]  /*0000*/  LDC R1, c[0x0][0x37c] ;  /* 0x0000df00ff017b82 */ /* 0x000ff00000000800 */
[----:B------:R-:W0:Y:S01]  /*0010*/  LDC R13, c[0x0][0x360] ;  /* 0x0000d800ff0d7b82 */ /* 0x000e220000000800 */
[----:B------:R-:W1:Y:S01]  /*0020*/  S2R R18, SR_TID.X ;  /* 0x0000000000127919 */ /* 0x000e620000002100 */
[----:B------:R-:W-:Y:S06]  /*0030*/  BSSY.RECONVERGENT B0, `(.L_x_0) ;  /* 0x0000044000007945 */ /* 0x000fec0003800200 */
[----:B------:R-:W2:Y:S01]  /*0040*/  LDC R11, c[0x0][0x398] ;  /* 0x0000e600ff0b7b82 */ /* 0x000ea20000000800 */
[----:B0-----:R-:W-:-:S05]  /*0050*/  VIADD R12, R13, 0x1f ;  /* 0x0000001f0d0c7836 */ /* 0x001fca0000000000 */
[----:B------:R-:W-:Y:S01]  /*0060*/  SHF.R.U32.HI R10, RZ, 0x5, R12 ;  /* 0x00000005ff0a7819 */ /* 0x000fe2000001160c */
[----:B--2---:R-:W-:-:S05]  /*0070*/  VIADD R11, R11, 0x1f ;  /* 0x0000001f0b0b7836 */ /* 0x004fca0000000000 */
[----:B------:R-:W-:-:S05]  /*0080*/  LOP3.LUT R9, R11, 0xffffffe0, RZ, 0xc0, !PT ;  /* 0xffffffe00b097812 */ /* 0x000fca00078ec0ff */
[----:B------:R-:W-:-:S05]  /*0090*/  IMAD R3, R10, R9, RZ ;  /* 0x000000090a037224 */ /* 0x000fca00078e02ff */
[----:B-1----:R-:W-:-:S13]  /*00a0*/  ISETP.GE.AND P0, PT, R18, R3, PT ;  /* 0x000000031200720c */ /* 0x002fda0003f06270 */
[----:B------:R-:W-:Y:S05]  /*00b0*/  @P0 BRA `(.L_x_1) ;  /* 0x0000000000ec0947 */ /* 0x000fea0003800000 */
[----:B------:R-:W0:Y:S01]  /*00c0*/  I2F.U32.RP R6, R13 ;  /* 0x0000000d00067306 */ /* 0x000e220000209000 */
[----:B------:R-:W-:Y:S01]  /*00d0*/  IMAD.IADD R0, R18, 0x1, R13 ;  /* 0x0000000112007824 */ /* 0x000fe200078e020d */
[----:B------:R-:W-:Y:S01]  /*00e0*/  ISETP.NE.U32.AND P2, PT, R13, RZ, PT ;  /* 0x000000ff0d00720c */ /* 0x000fe20003f45070 */
[----:B------:R-:W-:Y:S03]  /*00f0*/  BSSY.RECONVERGENT B1, `(.L_x_2) ;  /* 0x0000028000017945 */ /* 0x000fe60003800200 */
[----:B------:R-:W-:Y:S02]  /*0100*/  ISETP.GE.U32.AND P0, PT, R0, R3, PT ;  /* 0x000000030000720c */ /* 0x000fe40003f06070 */
[----:B------:R-:W-:Y:S01]  /*0110*/  VIMNMX.U32 R7, PT, PT, R3, R0, !PT ;  /* 0x0000000003077248 */ /* 0x000fe20007fe0000 */
[----:B0-----:R-:W0:Y:S02]  /*0120*/  MUFU.RCP R6, R6 ;  /* 0x0000000600067308 */ /* 0x001e240000001000 */
[----:B0-----:R-:W-:-:S06]  /*0130*/  VIADD R4, R6, 0xffffffe ;  /* 0x0ffffffe06047836 */ /* 0x001fcc0000000000 */
[----:B------:R0:W1:Y:S02]  /*0140*/  F2I.FTZ.U32.TRUNC.NTZ R5, R4 ;  /* 0x0000000400057305 */ /* 0x000064000021f000 */
[----:B0-----:R-:W-:Y:S02]  /*0150*/  IMAD.MOV.U32 R4, RZ, RZ, RZ ;  /* 0x000000ffff047224 */ /* 0x001fe400078e00ff */
[----:B-1----:R-:W-:-:S04]  /*0160*/  IMAD.MOV R2, RZ, RZ, -R5 ;  /* 0x000000ffff027224 */ /* 0x002fc800078e0a05 */
[----:B------:R-:W-:Y:S01]  /*0170*/  IMAD R15, R2, R13, RZ ;  /* 0x0000000d020f7224 */ /* 0x000fe200078e02ff */
[----:B------:R-:W-:-:S03]  /*0180*/  SEL R2, RZ, 0x1, P0 ;  /* 0x00000001ff027807 */ /* 0x000fc60000000000 */
[----:B------:R-:W-:Y:S01]  /*0190*/  IMAD.HI.U32 R5, R5, R15, R4 ;  /* 0x0000000f05057227 */ /* 0x000fe200078e0004 */
[----:B------:R-:W-:-:S05]  /*01a0*/  IADD3 R0, PT, PT, R7, -R0, -R2 ;  /* 0x8000000007007210 */ /* 0x000fca0007ffe802 */
[----:B------:R-:W-:-:S04]  /*01b0*/  IMAD.HI.U32 R5, R5, R0, RZ ;  /* 0x0000000005057227 */ /* 0x000fc800078e00ff */
[----:B------:R-:W-:-:S04]  /*01c0*/  IMAD.MOV R4, RZ, RZ, -R5 ;  /* 0x000000ffff047224 */ /* 0x000fc800078e0a05 */
[----:B------:R-:W-:-:S05]  /*01d0*/  IMAD R0, R13, R4, R0 ;  /* 0x000000040d007224 */ /* 0x000fca00078e0200 */
[----:B------:R-:W-:-:S13]  /*01e0*/  ISETP.GE.U32.AND P0, PT, R0, R13, PT ;  /* 0x0000000d0000720c */ /* 0x000fda0003f06070 */
[----:B------:R-:W-:Y:S02]  /*01f0*/  @P0 IMAD.IADD R0, R0, 0x1, -R13 ;  /* 0x0000000100000824 */ /* 0x000fe400078e0a0d */
[----:B------:R-:W-:-:S03]  /*0200*/  @P0 VIADD R5, R5, 0x1 ;  /* 0x0000000105050836 */ /* 0x000fc60000000000 */
[----:B------:R-:W-:-:S13]  /*0210*/  ISETP.GE.U32.AND P1, PT, R0, R13, PT ;  /* 0x0000000d0000720c */ /* 0x000fda0003f26070 */
[----:B------:R-:W-:Y:S01]  /*0220*/  @P1 VIADD R5, R5, 0x1 ;  /* 0x0000000105051836 */ /* 0x000fe20000000000 */
[----:B------:R-:W-:-:S05]  /*0230*/  @!P2 LOP3.LUT R5, RZ, R13, RZ, 0x33, !PT ;  /* 0x0000000dff05a212 */ /* 0x000fca00078e33ff */
[----:B------:R-:W-:-:S05]  /*0240*/  IMAD.IADD R2, R2, 0x1, R5 ;  /* 0x0000000102027824 */ /* 0x000fca00078e0205 */
[C---:B------:R-:W-:Y:S02]  /*0250*/  LOP3.LUT R0, R2.reuse, 0x3, RZ, 0xc0, !PT ;  /* 0x0000000302007812 */ /* 0x040fe400078ec0ff */
[----:B------:R-:W-:Y:S02]  /*0260*/  ISETP.GE.U32.AND P1, PT, R2, 0x3, PT ;  /* 0x000000030200780c */ /* 0x000fe40003f26070 */
[----:B------:R-:W-:Y:S01]  /*0270*/  ISETP.NE.AND P0, PT, R0, 0x3, PT ;  /* 0x000000030000780c */ /* 0x000fe20003f05270 */
[----:B------:R-:W-:-:S12]  /*0280*/  IMAD.MOV.U32 R0, RZ, RZ, R18 ;  /* 0x000000ffff007224 */ /* 0x000fd800078e0012 */
[----:B------:R-:W-:Y:S05]  /*0290*/  @!P0 BRA `(.L_x_3) ;  /* 0x0000000000348947 */ /* 0x000fea0003800000 */
[----:B------:R-:W0:Y:S01]  /*02a0*/  S2R R5, SR_CgaCtaId ;  /* 0x0000000000057919 */ /* 0x000e220000008800 */
[----:B------:R-:W-:Y:S01]  /*02b0*/  MOV R0, 0x400 ;  /* 0x0000040000007802 */ /* 0x000fe20000000f00 */
[----:B------:R-:W-:Y:S02]  /*02c0*/  VIADD R2, R2, 0x1 ;  /* 0x0000000102027836 */ /* 0x000fe40000000000 */
[----:B------:R-:W-:-:S03]  /*02d0*/  IMAD.MOV.U32 R4, RZ, RZ, RZ ;  /* 0x000000ffff047224 */ /* 0x000fc600078e00ff */
[----:B------:R-:W-:Y:S02]  /*02e0*/  LOP3.LUT R7, R2, 0x3, RZ, 0xc0, !PT ;  /* 0x0000000302077812 */ /* 0x000fe400078ec0ff */
[----:B0-----:R-:W-:Y:S01]  /*02f0*/  LEA R5, R5, R0, 0x18 ;  /* 0x0000000005057211 */ /* 0x001fe200078ec0ff */
[----:B------:R-:W-:-:S07]  /*0300*/  IMAD.MOV.U32 R0, RZ, RZ, R18 ;  /* 0x000000ffff007224 */ /* 0x000fce00078e0012 */
.L_x_4:
[----:B------:R-:W-:Y:S02]  /*0310*/  IMAD R2, R0, 0x4, R5 ;  /* 0x0000000400027824 */ /* 0x000fe400078e0205 */
[----:B------:R-:W-:Y:S02]  /*0320*/  VIADD R4, R4, 0x1 ;  /* 0x0000000104047836 */ /* 0x000fe40000000000 */
[----:B------:R-:W-:Y:S01]  /*0330*/  IMAD.IADD R0, R13, 0x1, R0 ;  /* 0x000000010d007824 */ /* 0x000fe200078e0200 */
[----:B------:R0:W-:Y:S02]  /*0340*/  STS [R2], RZ ;  /* 0x000000ff02007388 */ /* 0x0001e40000000800 */
[----:B------:R-:W-:-:S13]  /*0350*/  ISETP.NE.AND P0, PT, R4, R7, PT ;  /* 0x000000070400720c */ /* 0x000fda0003f05270 */
[----:B0-----:R-:W-:Y:S05]  /*0360*/  @P0 BRA `(.L_x_4) ;  /* 0xfffffffc00e80947 */ /* 0x001fea000383ffff */
.L_x_3:
[----:B------:R-:W-:Y:S05]  /*0370*/  BSYNC.RECONVERGENT B1 ;  /* 0x0000000000017941 */ /* 0x000fea0003800200 */
.L_x_2:
[----:B------:R-:W-:Y:S05]  /*0380*/  @!P1 BRA `(.L_x_1) ;  /* 0x0000000000389947 */ /* 0x000fea0003800000 */
[----:B------:R-:W0:Y:S01]  /*0390*/  S2R R5, SR_CgaCtaId ;  /* 0x0000000000057919 */ /* 0x000e220000008800 */
[----:B------:R-:W-:-:S04]  /*03a0*/  MOV R2, 0x400 ;  /* 0x0000040000027802 */ /* 0x000fc80000000f00 */
[----:B0-----:R-:W-:-:S07]  /*03b0*/  LEA R7, R5, R2, 0x18 ;  /* 0x0000000205077211 */ /* 0x001fce00078ec0ff */
.L_x_5:
[----:B0-----:R-:W-:Y:S02]  /*03c0*/  IMAD R6, R0, 0x4, R7 ;  /* 0x0000000400067824 */ /* 0x001fe400078e0207 */
[C---:B------:R-:W-:Y:S02]  /*03d0*/  IMAD R0, R13.reuse, 0x4, R0 ;  /* 0x000000040d007824 */ /* 0x040fe400078e0200 */
[C---:B------:R-:W-:Y:S01]  /*03e0*/  IMAD R2, R13.reuse, 0x4, R6 ;  /* 0x000000040d027824 */ /* 0x040fe200078e0206 */
[----:B------:R0:W-:Y:S02]  /*03f0*/  STS [R6], RZ ;  /* 0x000000ff06007388 */ /* 0x0001e40000000800 */
[----:B------:R-:W-:Y:S01]  /*0400*/  ISETP.GE.AND P0, PT, R0, R3, PT ;  /* 0x000000030000720c */ /* 0x000fe20003f06270 */
[C---:B------:R-:W-:Y:S01]  /*0410*/  IMAD R4, R13.reuse, 0x4, R2 ;  /* 0x000000040d047824 */ /* 0x040fe200078e0202 */
[----:B------:R0:W-:Y:S03]  /*0420*/  STS [R2], RZ ;  /* 0x000000ff02007388 */ /* 0x0001e60000000800 */
[----:B------:R-:W-:Y:S01]  /*0430*/  IMAD R5, R13, 0x4, R4 ;  /* 0x000000040d057824 */ /* 0x000fe200078e0204 */
[----:B------:R0:W-:Y:S04]  /*0440*/  STS [R4], RZ ;  /* 0x000000ff04007388 */ /* 0x0001e80000000800 */
[----:B------:R0:W-:Y:S03]  /*0450*/  STS [R5], RZ ;  /* 0x000000ff05007388 */ /* 0x0001e60000000800 */
[----:B------:R-:W-:Y:S05]  /*0460*/  @!P0 BRA `(.L_x_5) ;  /* 0xfffffffc00d48947 */ /* 0x000fea000383ffff */
.L_x_1:
[----:B------:R-:W-:Y:S05]  /*0470*/  BSYNC.RECONVERGENT B0 ;  /* 0x0000000000007941 */ /* 0x000fea0003800200 */
.L_x_0:
[----:B------:R-:W0:Y:S01]  /*0480*/  S2UR UR5, SR_CTAID.X ;  /* 0x00000000000579c3 */ /* 0x000e220000002500 */
[----:B------:R-:W1:Y:S01]  /*0490*/  LDCU UR8, c[0x0][0x390] ;  /* 0x00007200ff0877ac */ /* 0x000e620008000800 */
[----:B------:R-:W-:Y:S01]  /*04a0*/  IMAD.MOV.U32 R19, RZ, RZ, RZ ;  /* 0x000000ffff137224 */ /* 0x000fe200078e00ff */
[----:B------:R-:W-:Y:S01]  /*04b0*/  BSSY.RECONVERGENT B1, `(.L_x_6) ;  /* 0x0000216000017945 */ /* 0x000fe20003800200 */
[----:B------:R-:W2:Y:S01]  /*04c0*/  LDCU UR4, c[0x0][0x370] ;  /* 0x00006e00ff0477ac */ /* 0x000ea20008000800 */
[----:B------:R-:W3:Y:S01]  /*04d0*/  LDCU.64 UR6, c[0x0][0x358] ;  /* 0x00006b00ff0677ac */ /* 0x000ee20008000a00 */
[----:B------:R-:W4:Y:S01]  /*04e0*/  LDCU.64 UR10, c[0x0][0x380] ;  /* 0x00007000ff0a77ac */ /* 0x000f220008000a00 */
[----:B0-----:R-:W-:Y:S01]  /*04f0*/  IMAD.WIDE.U32 R4, R13, UR5, R18 ;  /* 0x000000050d047c25 */ /* 0x001fe2000f8e0012 */
[----:B------:R-:W-:Y:S02]  /*0500*/  BAR.SYNC.DEFER_BLOCKING 0x0 ;  /* 0x0000000000007b1d */ /* 0x000fe40000010000 */
[----:B-1----:R-:W-:-:S04]  /*0510*/  ISETP.GE.U32.AND P0, PT, R4, UR8, PT ;  /* 0x0000000804007c0c */ /* 0x002fc8000bf06070 */
[----:B------:R-:W-:-:S13]  /*0520*/  ISETP.GE.U32.AND.EX P0, PT, R5, RZ, PT, P0 ;  /* 0x000000ff0500720c */ /* 0x000fda0003f06100 */
[----:B--234-:R-:W-:Y:S05]  /*0530*/  @P0 BRA `(.L_x_7) ;  /* 0x0000002000340947 */ /* 0x01cfea0003800000 */
[----:B------:R-:W0:Y:S01]  /*0540*/  S2R R0, SR_CgaCtaId ;  /* 0x0000000000007919 */ /* 0x000e220000008800 */
[----:B------:R-:W1:Y:S01]  /*0550*/  LDC R8, c[0x0][0x398] ;  /* 0x0000e600ff087b82 */ /* 0x000e620000000800 */
[----:B------:R-:W-:Y:S01]  /*0560*/  MOV R3, 0x400 ;  /* 0x0000040000037802 */ /* 0x000fe20000000f00 */
[----:B------:R-:W-:Y:S01]  /*0570*/  IMAD.WIDE.U32 R14, R13, UR4, RZ ;  /* 0x000000040d0e7c25 */ /* 0x000fe2000f8e00ff */
[----:B------:R-:W-:-:S05]  /*0580*/  SHF.R.U32.HI R2, RZ, 0x5, R18 ;  /* 0x00000005ff027819 */ /* 0x000fca0000011612 */
[----:B------:R-:W2:Y:S01]  /*0590*/  LDC R7, c[0x0][0x390] ;  /* 0x0000e400ff077b82 */ /* 0x000ea20000000800 */
[----:B------:R-:W-:-:S07]  /*05a0*/  IMAD R2, R9, R2, RZ ;  /* 0x0000000209027224 */ /* 0x000fce00078e02ff */
[----:B------:R-:W3:Y:S01]  /*05b0*/  LDC R6, c[0x0][0x394] ;  /* 0x0000e500ff067b82 */ /* 0x000ee20000000800 */
[----:B0-----:R-:W-:Y:S02]  /*05c0*/  LEA R3, R0, R3, 0x18 ;  /* 0x0000000300037211 */ /* 0x001fe400078ec0ff */
[----:B------:R-:W-:-:S07]  /*05d0*/  SHF.L.U64.HI R0, R14, 0x5, R15 ;  /* 0x000000050e007819 */ /* 0x000fce000001020f */
.L_x_72:
[----:B--2---:R-:W-:Y:S01]  /*05e0*/  ISETP.GE.U32.AND P0, PT, R4, R7, PT ;  /* 0x000000070400720c */ /* 0x004fe20003f06070 */
[----:B------:R-:W-:Y:S03]  /*05f0*/  BSSY.RECONVERGENT B0, `(.L_x_8) ;  /* 0x00001fc000007945 */ /* 0x000fe60003800200 */
[----:B------:R-:W-:-:S13]  /*0600*/  ISETP.GE.U32.AND.EX P0, PT, R5, RZ, PT, P0 ;  /* 0x000000ff0500720c */ /* 0x000fda0003f06100 */
[----:B01-34-:R-:W-:Y:S05]  /*0610*/  @P0 BRA `(.L_x_9) ;  /* 0x0000001c00e40947 */ /* 0x01bfea0003800000 */
[----:B------:R-:W-:-:S04]  /*0620*/  IADD3 R16, P0, PT, R4, UR10, RZ ;  /* 0x0000000a04107c10 */ /* 0x000fc8000ff1e0ff */
[----:B------:R-:W-:-:S05]  /*0630*/  IADD3.X R17, PT, PT, R5, UR11, RZ, P0, !PT ;  /* 0x0000000b05117c10 */ /* 0x000fca00087fe4ff */
[----:B------:R-:W3:Y:S01]  /*0640*/  LDG.E.U8.CONSTANT R19, desc[UR6][R16.64] ;  /* 0x0000000610137981 */ /* 0x000ee2000c1e9100 */
[----:B------:R-:W-:Y:S01]  /*0650*/  IADD3 R21, P1, PT, R14, R4, RZ ;  /* 0x000000040e157210 */ /* 0x000fe20007f3e0ff */
[----:B------:R-:W-:Y:S03]  /*0660*/  BSSY.RECONVERGENT B2, `(.L_x_10) ;  /* 0x000000a000027945 */ /* 0x000fe60003800200 */
[----:B------:R-:W-:Y:S01]  /*0670*/  ISETP.GE.U32.AND P0, PT, R21, R7, PT ;  /* 0x000000071500720c */ /* 0x000fe20003f06070 */
[----:B------:R-:W-:-:S05]  /*0680*/  IMAD.X R23, R15, 0x1, R5, P1 ;  /* 0x000000010f177824 */ /* 0x000fca00008e0605 */
[----:B------:R-:W-:Y:S01]  /*0690*/  ISETP.GE.U32.AND.EX P0, PT, R23, RZ, PT, P0 ;  /* 0x000000ff1700720c */ /* 0x000fe20003f06100 */
[----:B---3--:R-:W-:-:S05]  /*06a0*/  IMAD.IADD R19, R19, 0x1, -R6 ;  /* 0x0000000113137824 */ /* 0x008fca00078e0a06 */
[----:B-1----:R-:W-:-:S13]  /*06b0*/  ISETP.GE.U32.AND P1, PT, R19, R8, PT ;  /* 0x000000081300720c */ /* 0x002fda0003f26070 */
[----:B------:R-:W-:Y:S05]  /*06c0*/  @P1 BRA `(.L_x_11) ;  /* 0x00000000000c1947 */ /* 0x000fea0003800000 */
[----:B------:R-:W-:-:S04]  /*06d0*/  IMAD.IADD R20, R2, 0x1, R19 ;  /* 0x0000000102147824 */ /* 0x000fc800078e0213 */
[----:B------:R-:W-:-:S05]  /*06e0*/  IMAD R20, R20, 0x4, R3 ;  /* 0x0000000414147824 */ /* 0x000fca00078e0203 */
[----:B------:R0:W-:Y:S02]  /*06f0*/  ATOMS.POPC.INC.32 RZ, [R20+URZ] ;  /* 0x0000000014ff7f8c */ /* 0x0001e4000d8000ff */
.L_x_11:
[----:B------:R-:W-:Y:S05]  /*0700*/  BSYNC.RECONVERGENT B2 ;  /* 0x0000000000027941 */ /* 0x000fea0003800200 */
.L_x_10:
[----:B------:R-:W-:Y:S05]  /*0710*/  @P0 BRA `(.L_x_9) ;  /* 0x0000001c00a40947 */ /* 0x000fea0003800000 */
[----:B------:R-:W-:-:S05]  /*0720*/  IADD3 R16, P0, PT, R14, R16, RZ ;  /* 0x000000100e107210 */ /* 0x000fca0007f1e0ff */
[----:B------:R-:W-:-:S05]  /*0730*/  IMAD.X R17, R15, 0x1, R17, P0 ;  /* 0x000000010f117824 */ /* 0x000fca00000e0611 */
[----:B------:R-:W2:Y:S01]  /*0740*/  LDG.E.U8.CONSTANT R19, desc[UR6][R16.64] ;  /* 0x0000000610137981 */ /* 0x000ea2000c1e9100 */
[----:B------:R-:W-:Y:S01]  /*0750*/  IADD3 R21, P0, PT, R14, R21, RZ ;  /* 0x000000150e157210 */ /* 0x000fe20007f1e0ff */
[----:B------:R-:W-:Y:S04]  /*0760*/  BSSY.RECONVERGENT B2, `(.L_x_12) ;  /* 0x000000a000027945 */ /* 0x000fe80003800200 */
[----:B------:R-:W-:Y:S01]  /*0770*/  IMAD.X R23, R15, 0x1, R23, P0 ;  /* 0x000000010f177824 */ /* 0x000fe200000e0617 */
[----:B------:R-:W-:-:S04]  /*0780*/  ISETP.GE.U32.AND P0, PT, R21, R7, PT ;  /* 0x000000071500720c */ /* 0x000fc80003f06070 */
[----:B------:R-:W-:Y:S01]  /*0790*/  ISETP.GE.U32.AND.EX P0, PT, R23, RZ, PT, P0 ;  /* 0x000000ff1700720c */ /* 0x000fe20003f06100 */
[----:B--2---:R-:W-:-:S05]  /*07a0*/  IMAD.IADD R19, R19, 0x1, -R6 ;  /* 0x0000000113137824 */ /* 0x004fca00078e0a06 */
[----:B------:R-:W-:-:S13]  /*07b0*/  ISETP.GE.U32.AND P1, PT, R19, R8, PT ;  /* 0x000000081300720c */ /* 0x000fda0003f26070 */
[----:B------:R-:W-:Y:S05]  /*07c0*/  @P1 BRA `(.L_x_13) ;  /* 0x00000000000c1947 */ /* 0x000fea0003800000 */
[----:B0-----:R-:W-:-:S04]  /*07d0*/  IMAD.IADD R20, R2, 0x1, R19 ;  /* 0x0000000102147824 */ /* 0x001fc800078e0213 */
[----:B------:R-:W-:-:S05]  /*07e0*/  IMAD R20, R20, 0x4, R3 ;  /* 0x0000000414147824 */ /* 0x000fca00078e0203 */
[----:B------:R1:W-:Y:S02]  /*07f0*/  ATOMS.POPC.INC.32 RZ, [R20+URZ] ;  /* 0x0000000014ff7f8c */ /* 0x0003e4000d8000ff */
.L_x_13:
[----:B------:R-:W-:Y:S05]  /*0800*/  BSYNC.RECONVERGENT B2 ;  /* 0x0000000000027941 */ /* 0x000fea0003800200 */
.L_x_12:
        /* <DEDUP_REMOVED lines=12> */
[----:B01----:R-:W-:-:S04]  /*08d0*/  IMAD.IADD R20, R2, 0x1, R19 ;  /* 0x0000000102147824 */ /* 0x003fc800078e0213 */
[----:B------:R-:W-:-:S05]  /*08e0*/  IMAD R20, R20, 0x4, R3 ;  /* 0x0000000414147824 */ /* 0x000fca00078e0203 */
[----:B------:R2:W-:Y:S02]  /*08f0*/  ATOMS.POPC.INC.32 RZ, [R20+URZ] ;  /* 0x0000000014ff7f8c */ /* 0x0005e4000d8000ff */
.L_x_15:
[----:B------:R-:W-:Y:S05]  /*0900*/  BSYNC.RECONVERGENT B2 ;  /* 0x0000000000027941 */ /* 0x000fea0003800200 */
.L_x_14:
[----:B------:R-:W-:Y:S05]  /*0910*/  @P0 BRA `(.L_x_9) ;  /* 0x0000001c00240947 */ /* 0x000fea0003800000 */
[----:B------:R-:W-:-:S05]  /*0920*/  IADD3 R16, P0, PT, R14, R16, RZ ;  /* 0x000000100e107210 */ /* 0x000fca0007f1e0ff */
[----:B------:R-:W-:-:S05]  /*0930*/  IMAD.X R17, R15, 0x1, R17, P0 ;  /* 0x000000010f117824 */ /* 0x000fca00000e0611 */
[----:B------:R-:W3:Y:S01]  /*0940*/  LDG.E.U8.CONSTANT R19, desc[UR6][R16.64] ;  /* 0x0000000610137981 */ /* 0x000ee2000c1e9100 */
[----:B------:R-:W-:Y:S01]  /*0950*/  IADD3 R21, P0, PT, R14, R21, RZ ;  /* 0x000000150e157210 */ /* 0x000fe20007f1e0ff */
[----:B------:R-:W-:Y:S04]  /*0960*/  BSSY.RECONVERGENT B2, `(.L_x_16) ;  /* 0x000000a000027945 */ /* 0x000fe80003800200 */
[----:B------:R-:W-:Y:S01]  /*0970*/  IMAD.X R23, R15, 0x1, R23, P0 ;  /* 0x000000010f177824 */ /* 0x000fe200000e0617 */
[----:B------:R-:W-:-:S04]  /*0980*/  ISETP.GE.U32.AND P0, PT, R21, R7, PT ;  /* 0x000000071500720c */ /* 0x000fc80003f06070 */
[----:B------:R-:W-:Y:S01]  /*0990*/  ISETP.GE.U32.AND.EX P0, PT, R23, RZ, PT, P0 ;  /* 0x000000ff1700720c */ /* 0x000fe20003f06100 */
[----:B---3--:R-:W-:-:S05]  /*09a0*/  IMAD.IADD R19, R19, 0x1, -R6 ;  /* 0x0000000113137824 */ /* 0x008fca00078e0a06 */
[----:B------:R-:W-:-:S13]  /*09b0*/  ISETP.GE.U32.AND P1, PT, R19, R8, PT ;  /* 0x000000081300720c */ /* 0x000fda0003f26070 */
[----:B------:R-:W-:Y:S05]  /*09c0*/  @P1 BRA `(.L_x_17) ;  /* 0x00000000000c1947 */ /* 0x000fea0003800000 */
[----:B012---:R-:W-:-:S04]  /*09d0*/  IMAD.IADD R20, R2, 0x1, R19 ;  /* 0x0000000102147824 */ /* 0x007fc800078e0213 */
[----:B------:R-:W-:-:S05]  /*09e0*/  IMAD R20, R20, 0x4, R3 ;  /* 0x0000000414147824 */ /* 0x000fca00078e0203 */
[----:B------:R3:W-:Y:S02]  /*09f0*/  ATOMS.POPC.INC.32 RZ, [R20+URZ] ;  /* 0x0000000014ff7f8c */ /* 0x0007e4000d8000ff */
.L_x_17:
[----:B------:R-:W-:Y:S05]  /*0a00*/  BSYNC.RECONVERGENT B2 ;  /* 0x0000000000027941 */ /* 0x000fea0003800200 */
.L_x_16:
[----:B------:R-:W-:Y:S05]  /*0a10*/  @P0 BRA `(.L_x_9) ;  /* 0x0000001800e40947 */ /* 0x000fea0003800000 */
[----:B------:R-:W-:-:S05]  /*0a20*/  IADD3 R16, P0, PT, R14, R16, RZ ;  /* 0x000000100e107210 */ /* 0x000fca0007f1e0ff */
[----:B------:R-:W-:-:S05]  /*0a30*/  IMAD.X R17, R15, 0x1, R17, P0 ;  /* 0x000000010f117824 */ /* 0x000fca00000e0611 */
[----:B------:R-:W4:Y:S01]  /*0a40*/  LDG.E.U8.CONSTANT R19, desc[UR6][R16.64] ;  /* 0x0000000610137981 */ /* 0x000f22000c1e9100 */
[----:B------:R-:W-:Y:S01]  /*0a50*/  IADD3 R21, P0, PT, R14, R21, RZ ;  /* 0x000000150e157210 */ /* 0x000fe20007f1e0ff */
[----:B------:R-:W-:Y:S04]  /*0a60*/  BSSY.RECONVERGENT B2, `(.L_x_18) ;  /* 0x000000a000027945 */ /* 0x000fe80003800200 */
[----:B------:R-:W-:Y:S01]  /*0a70*/  IMAD.X R23, R15, 0x1, R23, P0 ;  /* 0x000000010f177824 */ /* 0x000fe200000e0617 */
[----:B------:R-:W-:-:S04]  /*0a80*/  ISETP.GE.U32.AND P0, PT, R21, R7, PT ;  /* 0x000000071500720c */ /* 0x000fc80003f06070 */
[----:B------:R-:W-:Y:S01]  /*0a90*/  ISETP.GE.U32.AND.EX P0, PT, R23, RZ, PT, P0 ;  /* 0x000000ff1700720c */ /* 0x000fe20003f06100 */
[----:B----4-:R-:W-:-:S05]  /*0aa0*/  IMAD.IADD R19, R19, 0x1, -R6 ;  /* 0x0000000113137824 */ /* 0x010fca00078e0a06 */
[----:B------:R-:W-:-:S13]  /*0ab0*/  ISETP.GE.U32.AND P1, PT, R19, R8, PT ;  /* 0x000000081300720c */ /* 0x000fda0003f26070 */
[----:B------:R-:W-:Y:S05]  /*0ac0*/  @P1 BRA `(.L_x_19) ;  /* 0x00000000000c1947 */ /* 0x000fea0003800000 */
[----:B0123--:R-:W-:-:S04]  /*0ad0*/  IMAD.IADD R20, R2, 0x1, R19 ;  /* 0x0000000102147824 */ /* 0x00ffc800078e0213 */
[----:B------:R-:W-:-:S05]  /*0ae0*/  IMAD R20, R20, 0x4, R3 ;  /* 0x0000000414147824 */ /* 0x000fca00078e0203 */
[----:B------:R4:W-:Y:S02]  /*0af0*/  ATOMS.POPC.INC.32 RZ, [R20+URZ] ;  /* 0x0000000014ff7f8c */ /* 0x0009e4000d8000ff */
.L_x_19:
[----:B------:R-:W-:Y:S05]  /*0b00*/  BSYNC.RECONVERGENT B2 ;  /* 0x0000000000027941 */ /* 0x000fea0003800200 */
.L_x_18:
[----:B------:R-:W-:Y:S05]  /*0b10*/  @P0 BRA `(.L_x_9) ;  /* 0x0000001800a40947 */ /* 0x000fea0003800000 */
[----:B------:R-:W-:-:S05]  /*0b20*/  IADD3 R16, P0, PT, R14, R16, RZ ;  /* 0x000000100e107210 */ /* 0x000fca0007f1e0ff */
[----:B------:R-:W-:-:S05]  /*0b30*/  IMAD.X R17, R15, 0x1, R17, P0 ;  /* 0x000000010f117824 */ /* 0x000fca00000e0611 */
[----:B------:R-:W5:Y:S01]  /*0b40*/  LDG.E.U8.CONSTANT R19, desc[UR6][R16.64] ;  /* 0x0000000610137981 */ /* 0x000f62000c1e9100 */
[----:B------:R-:W-:Y:S01]  /*0b50*/  IADD3 R21, P0, PT, R14, R21, RZ ;  /* 0x000000150e157210 */ /* 0x000fe20007f1e0ff */
[----:B------:R-:W-:Y:S04]  /*0b60*/  BSSY.RECONVERGENT B2, `(.L_x_20) ;  /* 0x000000a000027945 */ /* 0x000fe80003800200 */
[----:B------:R-:W-:Y:S01]  /*0b70*/  IMAD.X R23, R15, 0x1, R23, P0 ;  /* 0x000000010f177824 */ /* 0x000fe200000e0617 */
[----:B------:R-:W-:-:S04]  /*0b80*/  ISETP.GE.U32.AND P0, PT, R21, R7, PT ;  /* 0x000000071500720c */ /* 0x000fc80003f06070 */
[----:B------:R-:W-:Y:S01]  /*0b90*/  ISETP.GE.U32.AND.EX P0, PT, R23, RZ, PT, P0 ;  /* 0x000000ff1700720c */ /* 0x000fe20003f06100 */
[----:B-----5:R-:W-:-:S05]  /*0ba0*/  IMAD.IADD R19, R19, 0x1, -R6 ;  /* 0x0000000113137824 */ /* 0x020fca00078e0a06 */
[----:B------:R-:W-:-:S13]  /*0bb0*/  ISETP.GE.U32.AND P1, PT, R19, R8, PT ;  /* 0x000000081300720c */ /* 0x000fda0003f26070 */
[----:B------:R-:W-:Y:S05]  /*0bc0*/  @P1 BRA `(.L_x_21) ;  /* 0x00000000000c1947 */ /* 0x000fea0003800000 */
[----:B01234-:R-:W-:-:S04]  /*0bd0*/  IMAD.IADD R20, R2, 0x1, R19 ;  /* 0x0000000102147824 */ /* 0x01ffc800078e0213 */
[----:B------:R-:W-:-:S05]  /*0be0*/  IMAD R20, R20, 0x4, R3 ;  /* 0x0000000414147824 */ /* 0x000fca00078e0203 */
[----:B------:R0:W-:Y:S02]  /*0bf0*/  ATOMS.POPC.INC.32 RZ, [R20+URZ] ;  /* 0x0000000014ff7f8c */ /* 0x0001e4000d8000ff */
.L_x_21:
[----:B------:R-:W-:Y:S05]  /*0c00*/  BSYNC.RECONVERGENT B2 ;  /* 0x0000000000027941 */ /* 0x000fea0003800200 */
.L_x_20:
        /* <DEDUP_REMOVED lines=15> */
.L_x_23:
[----:B------:R-:W-:Y:S05]  /*0d00*/  BSYNC.RECONVERGENT B2 ;  /* 0x0000000000027941 */ /* 0x000fea0003800200 */
.L_x_22:
        /* <DEDUP_REMOVED lines=15> */
.L_x_25:
[----:B------:R-:W-:Y:S05]  /*0e00*/  BSYNC.RECONVERGENT B2 ;  /* 0x0000000000027941 */ /* 0x000fea0003800200 */
.L_x_24:
        /* <DEDUP_REMOVED lines=15> */
.L_x_27:
[----:B------:R-:W-:Y:S05]  /*0f00*/  BSYNC.RECONVERGENT B2 ;  /* 0x0000000000027941 */ /* 0x000fea0003800200 */
.L_x_26:
        /* <DEDUP_REMOVED lines=15> */
.L_x_29:
[----:B------:R-:W-:Y:S05]  /*1000*/  BSYNC.RECONVERGENT B2 ;  /* 0x0000000000027941 */ /* 0x000fea0003800200 */
.L_x_28:
        /* <DEDUP_REMOVED lines=15> */
.L_x_31:
[----:B------:R-:W-:Y:S05]  /*1100*/  BSYNC.RECONVERGENT B2 ;  /* 0x0000000000027941 */ /* 0x000fea0003800200 */
.L_x_30:
        /* <DEDUP_REMOVED lines=15> */
.L_x_33:
[----:B------:R-:W-:Y:S05]  /*1200*/  BSYNC.RECONVERGENT B2 ;  /* 0x0000000000027941 */ /* 0x000fea0003800200 */
.L_x_32:
        /* <DEDUP_REMOVED lines=15> */
.L_x_35:
[----:B------:R-:W-:Y:S05]  /*1300*/  BSYNC.RECONVERGENT B2 ;  /* 0x0000000000027941 */ /* 0x000fea0003800200 */
.L_x_34:
        /* <DEDUP_REMOVED lines=15> */
.L_x_37:
[----:B------:R-:W-:Y:S05]  /*1400*/  BSYNC.RECONVERGENT B2 ;  /* 0x0000000000027941 */ /* 0x000fea0003800200 */
.L_x_36:
        /* <DEDUP_REMOVED lines=15> */
.L_x_39:
[----:B------:R-:W-:Y:S05]  /*1500*/  BSYNC.RECONVERGENT B2 ;  /* 0x0000000000027941 */ /* 0x000fea0003800200 */
.L_x_38:
        /* <DEDUP_REMOVED lines=12> */
[----:B01234-:R-:W-:-:S05]  /*15d0*/  IADD3 R20, PT, PT, R2, R19, RZ ;  /* 0x0000001302147210 */ /* 0x01ffca0007ffe0ff */
[----:B------:R-:W-:-:S05]  /*15e0*/  IMAD R20, R20, 0x4, R3 ;  /* 0x0000000414147824 */ /* 0x000fca00078e0203 */
[----:B------:R0:W-:Y:S02]  /*15f0*/  ATOMS.POPC.INC.32 RZ, [R20+URZ] ;  /* 0x0000000014ff7f8c */ /* 0x0001e4000d8000ff */
.L_x_41:
[----:B------:R-:W-:Y:S05]  /*1600*/  BSYNC.RECONVERGENT B2 ;  /* 0x0000000000027941 */ /* 0x000fea0003800200 */
.L_x_40:
        /* <DEDUP_REMOVED lines=15> */
.L_x_43:
[----:B------:R-:W-:Y:S05]  /*1700*/  BSYNC.RECONVERGENT B2 ;  /* 0x0000000000027941 */ /* 0x000fea0003800200 */
.L_x_42:
        /* <DEDUP_REMOVED lines=15> */
.L_x_45:
[----:B------:R-:W-:Y:S05]  /*1800*/  BSYNC.RECONVERGENT B2 ;  /* 0x0000000000027941 */ /* 0x000fea0003800200 */
.L_x_44:
        /* <DEDUP_REMOVED lines=15> */
.L_x_47:
[----:B------:R-:W-:Y:S05]  /*1900*/  BSYNC.RECONVERGENT B2 ;  /* 0x0000000000027941 */ /* 0x000fea0003800200 */
.L_x_46:
        /* <DEDUP_REMOVED lines=15> */
.L_x_49:
[----:B------:R-:W-:Y:S05]  /*1a00*/  BSYNC.RECONVERGENT B2 ;  /* 0x0000000000027941 */ /* 0x000fea0003800200 */
.L_x_48:
        /* <DEDUP_REMOVED lines=15> */
.L_x_51:
[----:B------:R-:W-:Y:S05]  /*1b00*/  BSYNC.RECONVERGENT B2 ;  /* 0x0000000000027941 */ /* 0x000fea0003800200 */
.L_x_50:
        /* <DEDUP_REMOVED lines=15> */
.L_x_53:
[----:B------:R-:W-:Y:S05]  /*1c00*/  BSYNC.RECONVERGENT B2 ;  /* 0x0000000000027941 */ /* 0x000fea0003800200 */
.L_x_52:
        /* <DEDUP_REMOVED lines=15> */
.L_x_55:
[----:B------:R-:W-:Y:S05]  /*1d00*/  BSYNC.RECONVERGENT B2 ;  /* 0x0000000000027941 */ /* 0x000fea0003800200 */
.L_x_54:
        /* <DEDUP_REMOVED lines=15> */
.L_x_57:
[----:B------:R-:W-:Y:S05]  /*1e00*/  BSYNC.RECONVERGENT B2 ;  /* 0x0000000000027941 */ /* 0x000fea0003800200 */
.L_x_56:
        /* <DEDUP_REMOVED lines=15> */
.L_x_59:
[----:B------:R-:W-:Y:S05]  /*1f00*/  BSYNC.RECONVERGENT B2 ;  /* 0x0000000000027941 */ /* 0x000fea0003800200 */
.L_x_58:
        /* <DEDUP_REMOVED lines=12> */
[----:B01234-:R-:W-:-:S05]  /*1fd0*/  IMAD.IADD R20, R2, 0x1, R19 ;  /* 0x0000000102147824 */ /* 0x01ffca00078e0213 */
[----:B------:R-:W-:-:S05]  /*1fe0*/  LEA R20, R20, R3, 0x2 ;  /* 0x0000000314147211 */ /* 0x000fca00078e10ff */
[----:B------:R0:W-:Y:S02]  /*1ff0*/  ATOMS.POPC.INC.32 RZ, [R20+URZ] ;  /* 0x0000000014ff7f8c */ /* 0x0001e4000d8000ff */
.L_x_61:
[----:B------:R-:W-:Y:S05]  /*2000*/  BSYNC.RECONVERGENT B2 ;  /* 0x0000000000027941 */ /* 0x000fea0003800200 */
.L_x_60:
        /* <DEDUP_REMOVED lines=15> */
.L_x_63:
[----:B------:R-:W-:Y:S05]  /*2100*/  BSYNC.RECONVERGENT B2 ;  /* 0x0000000000027941 */ /* 0x000fea0003800200 */
.L_x_62:
        /* <DEDUP_REMOVED lines=15> */
.L_x_65:
[----:B------:R-:W-:Y:S05]  /*2200*/  BSYNC.RECONVERGENT B2 ;  /* 0x0000000000027941 */ /* 0x000fea0003800200 */
.L_x_64:
        /* <DEDUP_REMOVED lines=15> */
.L_x_67:
[----:B------:R-:W-:Y:S05]  /*2300*/  BSYNC.RECONVERGENT B2 ;  /* 0x0000000000027941 */ /* 0x000fea0003800200 */
.L_x_66:
        /* <DEDUP_REMOVED lines=15> */
.L_x_69:
[----:B------:R-:W-:Y:S05]  /*2400*/  BSYNC.RECONVERGENT B2 ;  /* 0x0000000000027941 */ /* 0x000fea0003800200 */
.L_x_68:
[----:B------:R-:W-:Y:S05]  /*2410*/  @P0 BRA `(.L_x_9) ;  /* 0x0000000000640947 */ /* 0x000fea0003800000 */
[----:B------:R-:W-:-:S05]  /*2420*/  IADD3 R16, P0, PT, R14, R16, RZ ;  /* 0x000000100e107210 */ /* 0x000fca0007f1e0ff */
[----:B------:R-:W-:-:S05]  /*2430*/  IMAD.X R17, R15, 0x1, R17, P0 ;  /* 0x000000010f117824 */ /* 0x000fca00000e0611 */
[----:B------:R-:W5:Y:S01]  /*2440*/  LDG.E.U8.CONSTANT R19, desc[UR6][R16.64] ;  /* 0x0000000610137981 */ /* 0x000f62000c1e9100 */
[----:B01234-:R-:W-:Y:S01]  /*2450*/  IADD3 R20, P1, PT, R14, R21, RZ ;  /* 0x000000150e147210 */ /* 0x01ffe20007f3e0ff */
[----:B------:R-:W-:Y:S03]  /*2460*/  BSSY.RECONVERGENT B2, `(.L_x_70) ;  /* 0x000000a000027945 */ /* 0x000fe60003800200 */
[----:B------:R-:W-:Y:S01]  /*2470*/  ISETP.GE.U32.AND P0, PT, R20, R7, PT ;  /* 0x000000071400720c */ /* 0x000fe20003f06070 */
[----:B-----5:R-:W-:Y:S02]  /*2480*/  IMAD.IADD R21, R19, 0x1, -R6 ;  /* 0x0000000113157824 */ /* 0x020fe400078e0a06 */
[----:B------:R-:W-:-:S03]  /*2490*/  IMAD.X R19, R15, 0x1, R23, P1 ;  /* 0x000000010f137824 */ /* 0x000fc600008e0617 */
[----:B------:R-:W-:Y:S02]  /*24a0*/  ISETP.GE.U32.AND P1, PT, R21, R8, PT ;  /* 0x000000081500720c */ /* 0x000fe40003f26070 */
[----:B------:R-:W-:-:S11]  /*24b0*/  ISETP.GE.U32.AND.EX P0, PT, R19, RZ, PT, P0 ;  /* 0x000000ff1300720c */ /* 0x000fd60003f06100 */
[----:B------:R-:W-:Y:S05]  /*24c0*/  @P1 BRA `(.L_x_71) ;  /* 0x00000000000c1947 */ /* 0x000fea0003800000 */
[----:B------:R-:W-:-:S04]  /*24d0*/  IMAD.IADD R20, R2, 0x1, R21 ;  /* 0x0000000102147824 */ /* 0x000fc800078e0215 */
[----:B------:R-:W-:-:S05]  /*24e0*/  IMAD R20, R20, 0x4, R3 ;  /* 0x0000000414147824 */ /* 0x000fca00078e0203 */
[----:B------:R0:W-:Y:S02]  /*24f0*/  ATOMS.POPC.INC.32 RZ, [R20+URZ] ;  /* 0x0000000014ff7f8c */ /* 0x0001e4000d8000ff */
.L_x_71:
[----:B------:R-:W-:Y:S05]  /*2500*/  BSYNC.RECONVERGENT B2 ;  /* 0x0000000000027941 */ /* 0x000fea0003800200 */
.L_x_70:
[----:B------:R-:W-:Y:S05]  /*2510*/  @P0 BRA `(.L_x_9) ;  /* 0x0000000000240947 */ /* 0x000fea0003800000 */
[----:B------:R-:W-:-:S05]  /*2520*/  IADD3 R16, P0, PT, R14, R16, RZ ;  /* 0x000000100e107210 */ /* 0x000fca0007f1e0ff */
[----:B------:R-:W-:-:S06]  /*2530*/  IMAD.X R17, R15, 0x1, R17, P0 ;  /* 0x000000010f117824 */ /* 0x000fcc00000e0611 */
[----:B------:R-:W2:Y:S02]  /*2540*/  LDG.E.U8.CONSTANT R17, desc[UR6][R16.64] ;  /* 0x0000000610117981 */ /* 0x000ea4000c1e9100 */
[----:B--2---:R-:W-:-:S05]  /*2550*/  IMAD.IADD R19, R17, 0x1, -R6 ;  /* 0x0000000111137824 */ /* 0x004fca00078e0a06 */
[----:B------:R-:W-:-:S13]  /*2560*/  ISETP.GE.U32.AND P0, PT, R19, R8, PT ;  /* 0x000000081300720c */ /* 0x000fda0003f06070 */
[----:B------:R-:W-:Y:S05]  /*2570*/  @P0 BRA `(.L_x_9) ;  /* 0x00000000000c0947 */ /* 0x000fea0003800000 */
[----:B------:R-:W-:-:S04]  /*2580*/  IMAD.IADD R16, R2, 0x1, R19 ;  /* 0x0000000102107824 */ /* 0x000fc800078e0213 */
[----:B------:R-:W-:-:S05]  /*2590*/  IMAD R16, R16, 0x4, R3 ;  /* 0x0000000410107824 */ /* 0x000fca00078e0203 */
[----:B------:R1:W-:Y:S02]  /*25a0*/  ATOMS.POPC.INC.32 RZ, [R16+URZ] ;  /* 0x0000000010ff7f8c */ /* 0x0003e4000d8000ff */
.L_x_9:
[----:B------:R-:W-:Y:S05]  /*25b0*/  BSYNC.RECONVERGENT B0 ;  /* 0x0000000000007941 */ /* 0x000fea0003800200 */
.L_x_8:
[----:B------:R-:W-:-:S05]  /*25c0*/  LEA R4, P0, R14, R4, 0x5 ;  /* 0x000000040e047211 */ /* 0x000fca00078028ff */
[----:B------:R-:W-:Y:S01]  /*25d0*/  IMAD.X R5, R5, 0x1, R0, P0 ;  /* 0x0000000105057824 */ /* 0x000fe200000e0600 */
[----:B------:R-:W-:-:S04]  /*25e0*/  ISETP.GE.U32.AND P0, PT, R4, R7, PT ;  /* 0x000000070400720c */ /* 0x000fc80003f06070 */
[----:B------:R-:W-:-:S13]  /*25f0*/  ISETP.GE.U32.AND.EX P0, PT, R5, RZ, PT, P0 ;  /* 0x000000ff0500720c */ /* 0x000fda0003f06100 */
[----:B------:R-:W-:Y:S05]  /*2600*/  @!P0 BRA `(.L_x_72) ;  /* 0xffffffdc00f48947 */ /* 0x000fea000383ffff */
.L_x_7:
[----:B------:R-:W-:Y:S05]  /*2610*/  BSYNC.RECONVERGENT B1 ;  /* 0x0000000000017941 */ /* 0x000fea0003800200 */
.L_x_6:
[----:B------:R-:W5:Y:S01]  /*2620*/  LDCU UR5, c[0x0][0x398] ;  /* 0x00007300ff0577ac */ /* 0x000f620008000800 */
[----:B------:R-:W-:Y:S01]  /*2630*/  BAR.SYNC.DEFER_BLOCKING 0x0 ;  /* 0x0000000000007b1d */ /* 0x000fe20000010000 */
[----:B-----5:R-:W-:-:S13]  /*2640*/  ISETP.GE.AND P0, PT, R18, UR5, PT ;  /* 0x0000000512007c0c */ /* 0x020fda000bf06270 */
[----:B------:R-:W-:Y:S05]  /*2650*/  @P0 EXIT ;  /* 0x000000000000094d */ /* 0x000fea0003800000 */
[C---:B------:R-:W-:Y:S01]  /*2660*/  LOP3.LUT R0, R10.reuse, 0x7, RZ, 0xc0, !PT ;  /* 0x000000070a007812 */ /* 0x040fe200078ec0ff */
[----:B------:R-:W-:Y:S01]  /*2670*/  VIADD R2, R10, 0xffffffff ;  /* 0xffffffff0a027836 */ /* 0x000fe20000000000 */
[----:B------:R-:W-:Y:S02]  /*2680*/  SHF.R.U32.HI R11, RZ, 0x5, R11 ;  /* 0x00000005ff0b7819 */ /* 0x000fe4000001160b */
[----:B------:R-:W-:Y:S01]  /*2690*/  LOP3.LUT R19, R12, 0x60, RZ, 0xc0, !PT ;  /* 0x000000600c137812 */ /* 0x000fe200078ec0ff */
[----:B------:R-:W-:Y:S01]  /*26a0*/  VIADD R0, R0, 0xffffffff ;  /* 0xffffffff00007836 */ /* 0x000fe20000000000 */
[----:B------:R-:W-:-:S04]  /*26b0*/  ISETP.GE.U32.AND P1, PT, R2, 0x7, PT ;  /* 0x000000070200780c */ /* 0x000fc80003f26070 */
[----:B------:R-:W-:Y:S02]  /*26c0*/  ISETP.GE.U32.AND P0, PT, R0, 0x3, PT ;  /* 0x000000030000780c */ /* 0x000fe40003f06070 */
[C---:B------:R-:W-:Y:S02]  /*26d0*/  LOP3.LUT R0, R10.reuse, 0x7fffff8, RZ, 0xc0, !PT ;  /* 0x07fffff80a007812 */ /* 0x040fe400078ec0ff */
[----:B------:R-:W-:-:S03]  /*26e0*/  LOP3.LUT R10, R10, 0x78, RZ, 0xc0, !PT ;  /* 0x000000780a0a7812 */ /* 0x000fc600078ec0ff */
[----:B------:R-:W-:-:S07]  /*26f0*/  IMAD.MOV R0, RZ, RZ, -R0 ;  /* 0x000000ffff007224 */ /* 0x000fce00078e0a00 */
.L_x_80:
[----:B0-----:R-:W-:Y:S01]  /*2700*/  CS2R R2, SRZ ;  /* 0x0000000000027805 */ /* 0x001fe2000001ff00 */
[----:B------:R-:W-:Y:S06]  /*2710*/  @!P1 BRA `(.L_x_73) ;  /* 0x0000000000789947 */ /* 0x000fec0003800000 */
[----:B------:R-:W5:Y:S01]  /*2720*/  S2UR UR5, SR_CgaCtaId ;  /* 0x00000000000579c3 */ /* 0x000f620000008800 */
[----:B------:R-:W-:Y:S01]  /*2730*/  UMOV UR4, 0x400 ;  /* 0x0000040000047882 */ /* 0x000fe20000000000 */
[----:B------:R-:W-:Y:S02]  /*2740*/  IMAD.MOV.U32 R2, RZ, RZ, RZ ;  /* 0x000000ffff027224 */ /* 0x000fe400078e00ff */
[----:B------:R-:W-:Y:S01]  /*2750*/  IMAD.MOV.U32 R3, RZ, RZ, R0 ;  /* 0x000000ffff037224 */ /* 0x000fe200078e0000 */
[----:B-----5:R-:W-:-:S06]  /*2760*/  ULEA UR4, UR5, UR4, 0x18 ;  /* 0x0000000405047291 */ /* 0x020fcc000f8ec0ff */
[----:B------:R-:W-:-:S07]  /*2770*/  LEA R4, R18, UR4, 0x2 ;  /* 0x0000000412047c11 */ /* 0x000fce000f8e10ff */
.L_x_74:
[C-C-:B---3--:R-:W-:Y:S01]  /*2780*/  IMAD R6, R11.reuse, 0x80, R4.reuse ;  /* 0x000000800b067824 */ /* 0x148fe200078e0204 */
[----:B------:R3:W-:Y:S01]  /*2790*/  LDS R5, [R4] ;  /* 0x0000000004057984 */ /* 0x0007e20000000800 */
[C-C-:B------:R-:W-:Y:S02]  /*27a0*/  IMAD R14, R11.reuse, 0x180, R4.reuse ;  /* 0x000001800b0e7824 */ /* 0x140fe400078e0204 */
[C-C-:B------:R-:W-:Y:S02]  /*27b0*/  IMAD R7, R11.reuse, 0x100, R4.reuse ;  /* 0x000001000b077824 */ /* 0x140fe400078e0204 */
[----:B------:R-:W5:Y:S01]  /*27c0*/  LDS R6, [R6] ;  /* 0x0000000006067984 */ /* 0x000f620000000800 */
[C-C-:B------:R-:W-:Y:S02]  /*27d0*/  IMAD R17, R11.reuse, 0x280, R4.reuse ;  /* 0x000002800b117824 */ /* 0x140fe400078e0204 */
[C-C-:B------:R-:W-:Y:S01]  /*27e0*/  IMAD R15, R11.reuse, 0x200, R4.reuse ;  /* 0x000002000b0f7824 */ /* 0x140fe200078e0204 */
[----:B-1----:R-:W-:Y:S01]  /*27f0*/  LDS R8, [R7] ;  /* 0x0000000007087984 */ /* 0x002fe20000000800 */
[----:B0-2-4-:R-:W-:-:S02]  /*2800*/  IMAD R20, R11, 0x300, R4 ;  /* 0x000003000b147824 */ /* 0x015fc400078e0204 */
[--C-:B------:R-:W-:Y:S01]  /*2810*/  IMAD R21, R11, 0x380, R4.reuse ;  /* 0x000003800b157824 */ /* 0x100fe200078e0204 */
[----:B------:R-:W0:Y:S01]  /*2820*/  LDS R14, [R14] ;  /* 0x000000000e0e7984 */ /* 0x000e220000000800 */
[----:B------:R-:W-:Y:S02]  /*2830*/  VIADD R3, R3, 0x8 ;  /* 0x0000000803037836 */ /* 0x000fe40000000000 */
[----:B---3--:R-:W-:Y:S01]  /*2840*/  IMAD R4, R11, 0x400, R4 ;  /* 0x000004000b047824 */ /* 0x008fe200078e0204 */
[----:B------:R-:W-:Y:S02]  /*2850*/  LDS R16, [R15] ;  /* 0x000000000f107984 */ /* 0x000fe40000000800 */
[----:B------:R-:W-:Y:S02]  /*2860*/  ISETP.NE.AND P2, PT, R3, RZ, PT ;  /* 0x000000ff0300720c */ /* 0x000fe40003f45270 */
[----:B------:R-:W1:Y:S04]  /*2870*/  LDS R17, [R17] ;  /* 0x0000000011117984 */ /* 0x000e680000000800 */
[----:B------:R-:W-:Y:S04]  /*2880*/  LDS R20, [R20] ;  /* 0x0000000014147984 */ /* 0x000fe80000000800 */
[----:B------:R-:W2:Y:S01]  /*2890*/  LDS R21, [R21] ;  /* 0x0000000015157984 */ /* 0x000ea20000000800 */
[----:B-----5:R-:W-:-:S04]  /*28a0*/  IADD3 R5, PT, PT, R6, R5, R2 ;  /* 0x0000000506057210 */ /* 0x020fc80007ffe002 */
[----:B0-----:R-:W-:-:S04]  /*28b0*/  IADD3 R5, PT, PT, R14, R8, R5 ;  /* 0x000000080e057210 */ /* 0x001fc80007ffe005 */
[----:B-1----:R-:W-:-:S04]  /*28c0*/  IADD3 R5, PT, PT, R17, R16, R5 ;  /* 0x0000001011057210 */ /* 0x002fc80007ffe005 */
[----:B--2---:R-:W-:Y:S01]  /*28d0*/  IADD3 R2, PT, PT, R21, R20, R5 ;  /* 0x0000001415027210 */ /* 0x004fe20007ffe005 */
[----:B------:R-:W-:Y:S06]  /*28e0*/  @P2 BRA `(.L_x_74) ;  /* 0xfffffffc00a42947 */ /* 0x000fec000383ffff */
[----:B------:R-:W-:-:S07]  /*28f0*/  IMAD.MOV.U32 R3, RZ, RZ, R10 ;  /* 0x000000ffff037224 */ /* 0x000fce00078e000a */
.L_x_73:
[----:B------:R-:W-:-:S13]  /*2900*/  LOP3.LUT P2, RZ, R12, 0xe0, RZ, 0xc0, !PT ;  /* 0x000000e00cff7812 */ /* 0x000fda000784c0ff */
[----:B------:R-:W-:Y:S05]  /*2910*/  @!P2 BRA `(.L_x_75) ;  /* 0x00000000009ca947 */ /* 0x000fea0003800000 */
[----:B------:R-:W-:Y:S01]  /*2920*/  ISETP.NE.AND P2, PT, R19, RZ, PT ;  /* 0x000000ff1300720c */ /* 0x000fe20003f45270 */
[----:B------:R-:W-:-:S12]  /*2930*/  @!P0 BRA `(.L_x_76) ;  /* 0x00000000003c8947 */ /* 0x000fd80003800000 */
[----:B------:R-:W5:Y:S01]  /*2940*/  S2UR UR5, SR_CgaCtaId ;  /* 0x00000000000579c3 */ /* 0x000f620000008800 */
[----:B------:R-:W-:Y:S01]  /*2950*/  UMOV UR4, 0x400 ;  /* 0x0000040000047882 */ /* 0x000fe20000000000 */
[----:B------:R-:W-:Y:S02]  /*2960*/  IMAD R4, R9, R3, R18 ;  /* 0x0000000309047224 */ /* 0x000fe400078e0212 */
[----:B------:R-:W-:Y:S01]  /*2970*/  VIADD R3, R3, 0x4 ;  /* 0x0000000403037836 */ /* 0x000fe20000000000 */
[----:B-----5:R-:W-:-:S06]  /*2980*/  ULEA UR4, UR5, UR4, 0x18 ;  /* 0x0000000405047291 */ /* 0x020fcc000f8ec0ff */
[----:B------:R-:W-:-:S05]  /*2990*/  LEA R4, R4, UR4, 0x2 ;  /* 0x0000000404047c11 */ /* 0x000fca000f8e10ff */
[C---:B---3--:R-:W-:Y:S01]  /*29a0*/  IMAD R6, R9.reuse, 0x4, R4 ;  /* 0x0000000409067824 */ /* 0x048fe200078e0204 */
[----:B------:R-:W-:Y:S03]  /*29b0*/  LDS R5, [R4] ;  /* 0x0000000004057984 */ /* 0x000fe60000000800 */
[C---:B-1----:R-:W-:Y:S02]  /*29c0*/  IMAD R8, R9.reuse, 0x4, R6 ;  /* 0x0000000409087824 */ /* 0x042fe400078e0206 */
[----:B------:R-:W1:Y:S02]  /*29d0*/  LDS R6, [R6] ;  /* 0x0000000006067984 */ /* 0x000e640000000800 */
[----:B------:R-:W-:Y:S02]  /*29e0*/  IMAD R14, R9, 0x4, R8 ;  /* 0x00000004090e7824 */ /* 0x000fe400078e0208 */
[----:B------:R-:W-:Y:S04]  /*29f0*/  LDS R7, [R8] ;  /* 0x0000000008077984 */ /* 0x000fe80000000800 */
[----:B------:R-:W3:Y:S01]  /*2a00*/  LDS R14, [R14] ;  /* 0x000000000e0e7984 */ /* 0x000ee20000000800 */
[----:B-1----:R-:W-:-:S04]  /*2a10*/  IADD3 R2, PT, PT, R6, R5, R2 ;  /* 0x0000000506027210 */ /* 0x002fc80007ffe002 */
[----:B---3--:R-:W-:-:S07]  /*2a20*/  IADD3 R2, PT, PT, R14, R7, R2 ;  /* 0x000000070e027210 */ /* 0x008fce0007ffe002 */
.L_x_76:
[----:B------:R-:W-:Y:S05]  /*2a30*/  @!P2 BRA `(.L_x_75) ;  /* 0x000000000054a947 */ /* 0x000fea0003800000 */
[----:B------:R-:W-:Y:S02]  /*2a40*/  ISETP.NE.AND P2, PT, R19, 0x20, PT ;  /* 0x000000201300780c */ /* 0x000fe40003f45270 */
[----:B------:R-:W-:-:S11]  /*2a50*/  LOP3.LUT P3, RZ, R12, 0x20, RZ, 0xc0, !PT ;  /* 0x000000200cff7812 */ /* 0x000fd6000786c0ff */
[----:B------:R-:W-:Y:S05]  /*2a60*/  @!P2 BRA `(.L_x_77) ;  /* 0x000000000028a947 */ /* 0x000fea0003800000 */
[----:B------:R-:W5:Y:S01]  /*2a70*/  S2UR UR5, SR_CgaCtaId ;  /* 0x00000000000579c3 */ /* 0x000f620000008800 */
[----:B------:R-:W-:Y:S01]  /*2a80*/  UMOV UR4, 0x400 ;  /* 0x0000040000047882 */ /* 0x000fe20000000000 */
[----:B------:R-:W-:Y:S02]  /*2a90*/  IMAD R4, R9, R3, R18 ;  /* 0x0000000309047224 */ /* 0x000fe400078e0212 */
[----:B------:R-:W-:Y:S01]  /*2aa0*/  VIADD R3, R3, 0x2 ;  /* 0x0000000203037836 */ /* 0x000fe20000000000 */
[----:B-----5:R-:W-:-:S06]  /*2ab0*/  ULEA UR4, UR5, UR4, 0x18 ;  /* 0x0000000405047291 */ /* 0x020fcc000f8ec0ff */
[----:B------:R-:W-:-:S05]  /*2ac0*/  LEA R4, R4, UR4, 0x2 ;  /* 0x0000000404047c11 */ /* 0x000fca000f8e10ff */
[----:B---3--:R-:W-:Y:S01]  /*2ad0*/  IMAD R6, R9, 0x4, R4 ;  /* 0x0000000409067824 */ /* 0x008fe200078e0204 */
[----:B------:R-:W-:Y:S05]  /*2ae0*/  LDS R5, [R4] ;  /* 0x0000000004057984 */ /* 0x000fea0000000800 */
[----:B------:R-:W3:Y:S02]  /*2af0*/  LDS R6, [R6] ;  /* 0x0000000006067984 */ /* 0x000ee40000000800 */
[----:B---3--:R-:W-:-:S07]  /*2b00*/  IADD3 R2, PT, PT, R6, R5, R2 ;  /* 0x0000000506027210 */ /* 0x008fce0007ffe002 */
.L_x_77:
[----:B------:R-:W-:Y:S05]  /*2b10*/  @!P3 BRA `(.L_x_75) ;  /* 0x00000000001cb947 */ /* 0x000fea0003800000 */
[----:B------:R-:W5:Y:S01]  /*2b20*/  S2UR UR5, SR_CgaCtaId ;  /* 0x00000000000579c3 */ /* 0x000f620000008800 */
[----:B------:R-:W-:Y:S01]  /*2b30*/  UMOV UR4, 0x400 ;  /* 0x0000040000047882 */ /* 0x000fe20000000000 */
[----:B------:R-:W-:Y:S01]  /*2b40*/  IMAD R3, R9, R3, R18 ;  /* 0x0000000309037224 */ /* 0x000fe200078e0212 */
[----:B-----5:R-:W-:-:S06]  /*2b50*/  ULEA UR4, UR5, UR4, 0x18 ;  /* 0x0000000405047291 */ /* 0x020fcc000f8ec0ff */
[----:B------:R-:W-:-:S06]  /*2b60*/  LEA R3, R3, UR4, 0x2 ;  /* 0x0000000403037c11 */ /* 0x000fcc000f8e10ff */
[----:B------:R-:W5:Y:S02]  /*2b70*/  LDS R3, [R3] ;  /* 0x0000000003037984 */ /* 0x000f640000000800 */
[----:B-----5:R-:W-:-:S07]  /*2b80*/  IMAD.IADD R2, R2, 0x1, R3 ;  /* 0x0000000102027824 */ /* 0x020fce00078e0203 */
.L_x_75:
[----:B------:R-:W-:Y:S01]  /*2b90*/  ISETP.NE.AND P2, PT, R2, RZ, PT ;  /* 0x000000ff0200720c */ /* 0x000fe20003f45270 */
[----:B------:R-:W-:-:S12]  /*2ba0*/  BSSY.RECONVERGENT B0, `(.L_x_78) ;  /* 0x0000005000007945 */ /* 0x000fd80003800200 */
[----:B------:R-:W-:Y:S05]  /*2bb0*/  @!P2 BRA `(.L_x_79) ;  /* 0x00000000000ca947 */ /* 0x000fea0003800000 */
[----:B------:R-:W5:Y:S02]  /*2bc0*/  LDC.64 R4, c[0x0][0x388] ;  /* 0x0000e200ff047b82 */ /* 0x000f640000000a00 */
[----:B-----5:R-:W-:-:S05]  /*2bd0*/  IMAD.WIDE.U32 R4, R18, 0x4, R4 ;  /* 0x0000000412047825 */ /* 0x020fca00078e0004 */
[----:B------:R0:W-:Y:S02]  /*2be0*/  REDG.E.ADD.STRONG.GPU desc[UR6][R4.64], R2 ;  /* 0x000000020400798e */ /* 0x0001e4000c12e106 */
.L_x_79:
[----:B------:R-:W-:Y:S05]  /*2bf0*/  BSYNC.RECONVERGENT B0 ;  /* 0x0000000000007941 */ /* 0x000fea0003800200 */
.L_x_78:
[----:B------:R-:W5:Y:S01]  /*2c00*/  LDCU UR4, c[0x0][0x398] ;  /* 0x00007300ff0477ac */ /* 0x000f620008000800 */
[----:B------:R-:W-:-:S05]  /*2c10*/  IMAD.IADD R18, R13, 0x1, R18 ;  /* 0x000000010d127824 */ /* 0x000fca00078e0212 */
[----:B-----5:R-:W-:-:S13]  /*2c20*/  ISETP.GE.AND P2, PT, R18, UR4, PT ;  /* 0x0000000412007c0c */ /* 0x020fda000bf46270 */
[----:B------:R-:W-:Y:S05]  /*2c30*/  @!P2 BRA `(.L_x_80) ;  /* 0xfffffff800b0a947 */ /* 0x000fea000383ffff */
[----:B------:R-:W-:Y:S05]  /*2c40*/  EXIT ;  /* 0x000000000000794d */ /* 0x000fea0003800000 */
.L_x_81:
[----:B------:R-:W-:-:S00]  /*2c50*/  BRA `(.L_x_81) ;  /* 0xfffffffc00fc7947 */ /* 0x000fc0000383ffff */
[----:B------:R-:W-:-:S00]  /*2c60*/  NOP ;  /* 0x0000000000007918 */ /* 0x000fc00000000000 */
        /* <DEDUP_REMOVED lines=9> */
.L_x_82:


//--------------------- .nv.shared._Z20histogramRangeKernelILi32EEvPKcPjjii --------------------------
	.section	.nv.shared._Z20histogramRangeKernelILi32EEvPKcPjjii,"aw",@nobits
	.sectionflags	@""
	.align	16
	.zero		1024


//--------------------- .nv.shared.reserved.0     --------------------------
	.section	.nv.shared.reserved.0,"aw",@nobits
	.weak		__nv_reservedSMEM_offset_0_alias
	.size		__nv_reservedSMEM_offset_0_alias, 0, 64
	.other		__nv_reservedSMEM_offset_0_alias,@"STO_CUDA_RESERVED_SHARED STV_DEFAULT"
__nv_reservedSMEM_offset_0_alias:
	.zero		0
	.zero		64


//--------------------- .nv.constant0._Z20histogramRangeKernelILi32EEvPKcPjjii --------------------------
	.section	.nv.constant0._Z20histogramRangeKernelILi32EEvPKcPjjii,"a",@progbits
	.sectionflags	@""
	.align	4
.nv.constant0._Z20histogramRangeKernelILi32EEvPKcPjjii:
	.zero		924


//--------------------- SYMBOLS --------------------------

	.type		.nv.reservedSmem.offset0,@object
	.size		.nv.reservedSmem.offset0,0x4
	.type		.nv.reservedSmem.cap,@object
	.size		.nv.reservedSmem.cap,0x4
